//
// Generated by NVIDIA NVVM Compiler
//
// Compiler Build ID: CL-36424714
// Cuda compilation tools, release 13.0, V13.0.88
// Based on NVVM 20.0.0
//

.version 9.0
.target sm_100
.address_size 64

	// .globl	topk_warp_heap_rowwise_kernel
.extern .shared .align 16 .b8 smem[];

.visible .entry topk_warp_heap_rowwise_kernel(
	.param .u64 .ptr .align 1 topk_warp_heap_rowwise_kernel_param_0,
	.param .u32 topk_warp_heap_rowwise_kernel_param_1,
	.param .u32 topk_warp_heap_rowwise_kernel_param_2,
	.param .u32 topk_warp_heap_rowwise_kernel_param_3,
	.param .u64 .ptr .align 1 topk_warp_heap_rowwise_kernel_param_4,
	.param .u64 .ptr .align 1 topk_warp_heap_rowwise_kernel_param_5
)
{
	.local .align 4 .b8 	__local_depot0[64];
	.reg .b64 	%SP;
	.reg .b64 	%SPL;
	.reg .pred 	%p<271>;
	.reg .b32 	%r<211>;
	.reg .b32 	%f<98>;
	.reg .b64 	%rd<205>;

	mov.u64 	%SPL, __local_depot0;
	cvta.local.u64 	%SP, %SPL;
	ld.param.u32 	%r99, [topk_warp_heap_rowwise_kernel_param_1];
	ld.param.u32 	%r98, [topk_warp_heap_rowwise_kernel_param_3];
	ld.param.u64 	%rd40, [topk_warp_heap_rowwise_kernel_param_4];
	ld.param.u64 	%rd41, [topk_warp_heap_rowwise_kernel_param_5];
	cvta.to.global.u64 	%rd1, %rd41;
	cvta.to.global.u64 	%rd2, %rd40;
	add.u64 	%rd3, %SPL, 0;
	add.u64 	%rd4, %SPL, 4;
	add.u64 	%rd5, %SPL, 8;
	add.u64 	%rd6, %SPL, 12;
	add.u64 	%rd7, %SPL, 16;
	add.u64 	%rd8, %SPL, 20;
	add.u64 	%rd9, %SPL, 24;
	add.u64 	%rd10, %SPL, 28;
	add.u64 	%rd11, %SPL, 32;
	add.u64 	%rd12, %SPL, 36;
	add.u64 	%rd13, %SPL, 40;
	add.u64 	%rd14, %SPL, 44;
	add.u64 	%rd15, %SPL, 48;
	add.u64 	%rd16, %SPL, 52;
	add.u64 	%rd17, %SPL, 56;
	add.u64 	%rd18, %SPL, 60;
	mov.u32 	%r100, %nctaid.x;
	mov.u32 	%r101, %nctaid.y;
	mov.u32 	%r102, %ctaid.x;
	mov.u32 	%r103, %ctaid.y;
	mov.u32 	%r104, %ctaid.z;
	mad.lo.s32 	%r105, %r101, %r104, %r103;
	mad.lo.s32 	%r1, %r105, %r100, %r102;
	setp.ge.s32 	%p23, %r1, %r99;
	setp.lt.s32 	%p24, %r98, 1;
	or.pred  	%p25, %p23, %p24;
	@%p25 bra 	$L__BB0_108;
	ld.param.u32 	%r176, [topk_warp_heap_rowwise_kernel_param_2];
	mov.u32 	%r2, %tid.x;
	setp.gt.s32 	%p26, %r176, 0;
	mov.f32 	%f89, 0fFF800000;
	mov.f32 	%f90, 0fFF800000;
	mov.f32 	%f91, 0fFF800000;
	mov.f32 	%f92, 0fFF800000;
	mov.f32 	%f93, 0fFF800000;
	mov.f32 	%f94, 0fFF800000;
	mov.f32 	%f95, 0fFF800000;
	@%p26 bra 	$L__BB0_14;
	setp.ne.s32 	%p244, %r2, 0;
	@%p244 bra 	$L__BB0_108;
	cvt.s64.s32 	%rd174, %r1;
	cvt.u64.u32 	%rd175, %r98;
	mul.lo.s64 	%rd19, %rd174, %rd175;
	and.b32  	%r3, %r98, 7;
	setp.lt.u32 	%p245, %r98, 8;
	mov.b32 	%r206, 0;
	@%p245 bra 	$L__BB0_6;
	and.b32  	%r206, %r98, 2147483640;
	neg.s32 	%r185, %r206;
	shl.b64 	%rd176, %rd19, 2;
	add.s64 	%rd177, %rd176, 16;
	add.s64 	%rd198, %rd2, %rd177;
	add.s64 	%rd197, %rd1, %rd177;
$L__BB0_5:
	.pragma "nounroll";
	mov.b32 	%r167, 2147483647;
	st.global.u32 	[%rd198+-16], %r167;
	mov.b32 	%r168, -1;
	st.global.u32 	[%rd197+-16], %r168;
	st.global.u32 	[%rd198+-12], %r167;
	st.global.u32 	[%rd197+-12], %r168;
	st.global.u32 	[%rd198+-8], %r167;
	st.global.u32 	[%rd197+-8], %r168;
	st.global.u32 	[%rd198+-4], %r167;
	st.global.u32 	[%rd197+-4], %r168;
	st.global.u32 	[%rd198], %r167;
	st.global.u32 	[%rd197], %r168;
	st.global.u32 	[%rd198+4], %r167;
	st.global.u32 	[%rd197+4], %r168;
	st.global.u32 	[%rd198+8], %r167;
	st.global.u32 	[%rd197+8], %r168;
	st.global.u32 	[%rd198+12], %r167;
	st.global.u32 	[%rd197+12], %r168;
	add.s32 	%r185, %r185, 8;
	add.s64 	%rd198, %rd198, 32;
	add.s64 	%rd197, %rd197, 32;
	setp.eq.s32 	%p246, %r185, 0;
	@%p246 bra 	$L__BB0_6;
	bra.uni 	$L__BB0_5;
$L__BB0_6:
	setp.eq.s32 	%p247, %r3, 0;
	@%p247 bra 	$L__BB0_108;
	and.b32  	%r86, %r98, 3;
	setp.lt.u32 	%p248, %r3, 4;
	@%p248 bra 	$L__BB0_9;
	cvt.u64.u32 	%rd178, %r206;
	add.s64 	%rd179, %rd19, %rd178;
	shl.b64 	%rd180, %rd179, 2;
	add.s64 	%rd181, %rd2, %rd180;
	mov.b32 	%r169, 2147483647;
	st.global.u32 	[%rd181], %r169;
	add.s64 	%rd182, %rd1, %rd180;
	mov.b32 	%r170, -1;
	st.global.u32 	[%rd182], %r170;
	st.global.u32 	[%rd181+4], %r169;
	st.global.u32 	[%rd182+4], %r170;
	st.global.u32 	[%rd181+8], %r169;
	st.global.u32 	[%rd182+8], %r170;
	st.global.u32 	[%rd181+12], %r169;
	st.global.u32 	[%rd182+12], %r170;
	add.s32 	%r206, %r206, 4;
$L__BB0_9:
	setp.eq.s32 	%p249, %r86, 0;
	@%p249 bra 	$L__BB0_108;
	setp.eq.s32 	%p250, %r86, 1;
	@%p250 bra 	$L__BB0_12;
	cvt.u64.u32 	%rd183, %r206;
	add.s64 	%rd184, %rd19, %rd183;
	shl.b64 	%rd185, %rd184, 2;
	add.s64 	%rd186, %rd2, %rd185;
	mov.b32 	%r171, 2147483647;
	st.global.u32 	[%rd186], %r171;
	add.s64 	%rd187, %rd1, %rd185;
	mov.b32 	%r172, -1;
	st.global.u32 	[%rd187], %r172;
	st.global.u32 	[%rd186+4], %r171;
	st.global.u32 	[%rd187+4], %r172;
	add.s32 	%r206, %r206, 2;
$L__BB0_12:
	and.b32  	%r173, %r98, 1;
	setp.eq.b32 	%p251, %r173, 1;
	not.pred 	%p252, %p251;
	@%p252 bra 	$L__BB0_108;
	cvt.u64.u32 	%rd188, %r206;
	add.s64 	%rd189, %rd19, %rd188;
	shl.b64 	%rd190, %rd189, 2;
	add.s64 	%rd191, %rd2, %rd190;
	mov.b32 	%r174, 2147483647;
	st.global.u32 	[%rd191], %r174;
	add.s64 	%rd192, %rd1, %rd190;
	mov.b32 	%r175, -1;
	st.global.u32 	[%rd192], %r175;
	bra.uni 	$L__BB0_108;
$L__BB0_14:
	ld.param.u32 	%r177, [topk_warp_heap_rowwise_kernel_param_2];
	mov.b32 	%r107, -8388608;
	st.local.u32 	[%rd3], %r107;
	mov.b32 	%r190, -1;
	st.local.u32 	[%rd11], %r190;
	st.local.u32 	[%rd4], %r107;
	st.local.u32 	[%rd12], %r190;
	st.local.u32 	[%rd5], %r107;
	st.local.u32 	[%rd13], %r190;
	st.local.u32 	[%rd6], %r107;
	st.local.u32 	[%rd14], %r190;
	st.local.u32 	[%rd7], %r107;
	st.local.u32 	[%rd15], %r190;
	st.local.u32 	[%rd8], %r107;
	st.local.u32 	[%rd16], %r190;
	st.local.u32 	[%rd9], %r107;
	st.local.u32 	[%rd17], %r190;
	st.local.u32 	[%rd10], %r107;
	st.local.u32 	[%rd18], %r190;
	cvt.s64.s32 	%rd26, %r1;
	setp.ge.u32 	%p27, %r2, %r177;
	mov.f32 	%f96, 0fFF800000;
	mov.u32 	%r191, %r190;
	mov.u32 	%r192, %r190;
	mov.u32 	%r193, %r190;
	mov.u32 	%r194, %r190;
	mov.u32 	%r195, %r190;
	mov.u32 	%r196, %r190;
	mov.u32 	%r197, %r190;
	@%p27 bra 	$L__BB0_71;
	ld.param.u32 	%r178, [topk_warp_heap_rowwise_kernel_param_2];
	mov.u32 	%r188, %tid.x;
	mov.u32 	%r110, %ntid.x;
	add.s32 	%r111, %r188, %r110;
	max.u32 	%r112, %r178, %r111;
	setp.lt.u32 	%p28, %r111, %r178;
	selp.u32 	%r113, 1, 0, %p28;
	add.s32 	%r114, %r111, %r113;
	sub.s32 	%r115, %r112, %r114;
	div.u32 	%r116, %r115, %r110;
	add.s32 	%r9, %r116, %r113;
	and.b32  	%r117, %r9, 1;
	setp.eq.b32 	%p29, %r117, 1;
	mov.f32 	%f96, 0fFF800000;
	mov.b32 	%r197, -1;
	@%p29 bra 	$L__BB0_17;
	ld.param.u32 	%r179, [topk_warp_heap_rowwise_kernel_param_2];
	ld.param.u64 	%rd193, [topk_warp_heap_rowwise_kernel_param_0];
	mov.u32 	%r197, %tid.x;
	mov.u32 	%r118, %ntid.x;
	add.s32 	%r188, %r197, %r118;
	cvt.u64.u32 	%rd58, %r197;
	cvt.u64.u32 	%rd59, %r179;
	mad.lo.s64 	%rd60, %rd26, %rd59, %rd58;
	cvta.to.global.u64 	%rd61, %rd193;
	shl.b64 	%rd62, %rd60, 2;
	add.s64 	%rd63, %rd61, %rd62;
	ld.global.nc.f32 	%f96, [%rd63];
	mov.b32 	%r119, -1;
	st.local.u32 	[%rd17], %r119;
	st.local.u32 	[%rd16], %r119;
	st.local.u32 	[%rd15], %r119;
	mov.b32 	%r120, -8388608;
	st.local.u32 	[%rd6], %r120;
	st.local.u32 	[%rd5], %r120;
	st.local.u32 	[%rd13], %r119;
	st.local.u32 	[%rd4], %r120;
	st.local.u32 	[%rd12], %r119;
	st.local.f32 	[%rd3], %f96;
	st.local.u32 	[%rd11], %r197;
$L__BB0_17:
	setp.eq.s32 	%p30, %r9, 0;
	mov.b32 	%r190, -1;
	mov.u32 	%r191, %r190;
	mov.u32 	%r192, %r190;
	mov.u32 	%r193, %r190;
	mov.u32 	%r194, %r190;
	mov.u32 	%r195, %r190;
	mov.u32 	%r196, %r190;
	@%p30 bra 	$L__BB0_71;
	add.u64 	%rd65, %SP, 32;
	add.u64 	%rd64, %SP, 0;
	add.u64 	%rd115, %SP, 36;
	add.u64 	%rd114, %SP, 4;
	add.u64 	%rd119, %SP, 40;
	add.u64 	%rd118, %SP, 8;
$L__BB0_19:
	ld.param.u32 	%r180, [topk_warp_heap_rowwise_kernel_param_2];
	ld.param.u64 	%rd194, [topk_warp_heap_rowwise_kernel_param_0];
	cvt.u64.u32 	%rd66, %r188;
	cvt.u64.u32 	%rd67, %r180;
	mad.lo.s64 	%rd68, %rd26, %rd67, %rd66;
	cvta.to.global.u64 	%rd69, %rd194;
	shl.b64 	%rd70, %rd68, 2;
	add.s64 	%rd71, %rd69, %rd70;
	ld.global.nc.f32 	%f50, [%rd71];
	ld.local.f32 	%f88, [%rd3];
	ld.local.u32 	%r189, [%rd11];
	setp.lt.s32 	%p32, %r189, 0;
	setp.gt.f32 	%p33, %f50, %f88;
	or.pred  	%p34, %p32, %p33;
	mov.pred 	%p253, -1;
	mov.pred 	%p254, %p253;
	mov.pred 	%p255, %p253;
	mov.pred 	%p256, %p253;
	mov.pred 	%p257, %p253;
	mov.pred 	%p258, %p253;
	mov.pred 	%p259, %p253;
	mov.u64 	%rd199, %rd64;
	mov.u64 	%rd200, %rd65;
	@%p34 bra 	$L__BB0_21;
	setp.lt.f32 	%p36, %f50, %f88;
	setp.ge.s32 	%p37, %r188, %r189;
	or.pred  	%p38, %p36, %p37;
	mov.u64 	%rd199, %rd64;
	mov.u64 	%rd200, %rd65;
	@%p38 bra 	$L__BB0_30;
$L__BB0_21:
	not.pred 	%p107, %p253;
	@%p107 bra 	$L__BB0_29;
	ld.local.f32 	%f59, [%rd9];
	st.local.f32 	[%rd10], %f59;
	ld.local.u32 	%r122, [%rd17];
	st.local.u32 	[%rd18], %r122;
	not.pred 	%p108, %p254;
	@%p108 bra 	$L__BB0_29;
	ld.local.f32 	%f60, [%rd8];
	st.local.f32 	[%rd9], %f60;
	ld.local.u32 	%r123, [%rd16];
	st.local.u32 	[%rd17], %r123;
	not.pred 	%p109, %p255;
	@%p109 bra 	$L__BB0_29;
	ld.local.f32 	%f61, [%rd7];
	st.local.f32 	[%rd8], %f61;
	ld.local.u32 	%r124, [%rd15];
	st.local.u32 	[%rd16], %r124;
	not.pred 	%p110, %p256;
	@%p110 bra 	$L__BB0_29;
	ld.local.f32 	%f62, [%rd6];
	st.local.f32 	[%rd7], %f62;
	ld.local.u32 	%r125, [%rd14];
	st.local.u32 	[%rd15], %r125;
	not.pred 	%p111, %p257;
	@%p111 bra 	$L__BB0_29;
	ld.local.f32 	%f63, [%rd5];
	st.local.f32 	[%rd6], %f63;
	ld.local.u32 	%r126, [%rd13];
	st.local.u32 	[%rd14], %r126;
	not.pred 	%p112, %p258;
	@%p112 bra 	$L__BB0_29;
	ld.local.f32 	%f64, [%rd4];
	st.local.f32 	[%rd5], %f64;
	ld.local.u32 	%r127, [%rd12];
	st.local.u32 	[%rd13], %r127;
	not.pred 	%p113, %p259;
	@%p113 bra 	$L__BB0_29;
	st.local.f32 	[%rd4], %f88;
	st.local.u32 	[%rd12], %r189;
$L__BB0_29:
	cvta.to.local.u64 	%rd102, %rd199;
	st.local.f32 	[%rd102], %f50;
	cvta.to.local.u64 	%rd103, %rd200;
	st.local.u32 	[%rd103], %r188;
	ld.local.f32 	%f88, [%rd3];
	ld.local.u32 	%r189, [%rd11];
	bra.uni 	$L__BB0_44;
$L__BB0_30:
	ld.local.f32 	%f52, [%rd4];
	ld.local.u32 	%r17, [%rd12];
	setp.lt.s32 	%p41, %r17, 0;
	setp.gt.f32 	%p42, %f50, %f52;
	or.pred  	%p43, %p41, %p42;
	add.u64 	%rd200, %SP, 36;
	add.u64 	%rd199, %SP, 4;
	mov.pred 	%p259, 0;
	mov.pred 	%p254, %p253;
	mov.pred 	%p255, %p253;
	mov.pred 	%p256, %p253;
	mov.pred 	%p257, %p253;
	mov.pred 	%p258, %p253;
	@%p43 bra 	$L__BB0_21;
	setp.geu.f32 	%p46, %f50, %f52;
	setp.lt.s32 	%p47, %r188, %r17;
	and.pred  	%p48, %p46, %p47;
	mov.pred 	%p254, %p253;
	mov.pred 	%p255, %p253;
	mov.pred 	%p256, %p253;
	mov.pred 	%p257, %p253;
	mov.pred 	%p258, %p253;
	@%p48 bra 	$L__BB0_21;
	ld.local.f32 	%f53, [%rd5];
	ld.local.u32 	%r18, [%rd13];
	setp.lt.s32 	%p51, %r18, 0;
	setp.gt.f32 	%p52, %f50, %f53;
	or.pred  	%p53, %p51, %p52;
	add.u64 	%rd200, %SP, 40;
	add.u64 	%rd199, %SP, 8;
	mov.pred 	%p258, 0;
	mov.pred 	%p254, %p253;
	mov.pred 	%p255, %p253;
	mov.pred 	%p256, %p253;
	mov.pred 	%p257, %p253;
	mov.pred 	%p259, %p258;
	@%p53 bra 	$L__BB0_21;
	setp.geu.f32 	%p56, %f50, %f53;
	setp.lt.s32 	%p57, %r188, %r18;
	and.pred  	%p58, %p56, %p57;
	mov.pred 	%p254, %p253;
	mov.pred 	%p255, %p253;
	mov.pred 	%p256, %p253;
	mov.pred 	%p257, %p253;
	@%p58 bra 	$L__BB0_21;
	ld.local.f32 	%f54, [%rd6];
	ld.local.u32 	%r19, [%rd14];
	setp.lt.s32 	%p61, %r19, 0;
	setp.gt.f32 	%p62, %f50, %f54;
	or.pred  	%p63, %p61, %p62;
	add.u64 	%rd200, %SP, 44;
	add.u64 	%rd199, %SP, 12;
	mov.pred 	%p257, 0;
	mov.pred 	%p254, %p253;
	mov.pred 	%p255, %p253;
	mov.pred 	%p256, %p253;
	mov.pred 	%p258, %p257;
	mov.pred 	%p259, %p257;
	@%p63 bra 	$L__BB0_21;
	setp.geu.f32 	%p66, %f50, %f54;
	setp.lt.s32 	%p67, %r188, %r19;
	and.pred  	%p68, %p66, %p67;
	mov.pred 	%p254, %p253;
	mov.pred 	%p255, %p253;
	mov.pred 	%p256, %p253;
	@%p68 bra 	$L__BB0_21;
	ld.local.f32 	%f55, [%rd7];
	ld.local.u32 	%r20, [%rd15];
	setp.lt.s32 	%p71, %r20, 0;
	setp.gt.f32 	%p72, %f50, %f55;
	or.pred  	%p73, %p71, %p72;
	add.u64 	%rd200, %SP, 48;
	add.u64 	%rd199, %SP, 16;
	mov.pred 	%p256, 0;
	mov.pred 	%p254, %p253;
	mov.pred 	%p255, %p253;
	mov.pred 	%p257, %p256;
	mov.pred 	%p258, %p256;
	mov.pred 	%p259, %p256;
	@%p73 bra 	$L__BB0_21;
	setp.geu.f32 	%p76, %f50, %f55;
	setp.lt.s32 	%p77, %r188, %r20;
	and.pred  	%p78, %p76, %p77;
	mov.pred 	%p254, %p253;
	mov.pred 	%p255, %p253;
	@%p78 bra 	$L__BB0_21;
	ld.local.f32 	%f56, [%rd8];
	ld.local.u32 	%r21, [%rd16];
	setp.lt.s32 	%p81, %r21, 0;
	setp.gt.f32 	%p82, %f50, %f56;
	or.pred  	%p83, %p81, %p82;
	add.u64 	%rd200, %SP, 52;
	add.u64 	%rd199, %SP, 20;
	mov.pred 	%p255, 0;
	mov.pred 	%p254, %p253;
	mov.pred 	%p256, %p255;
	mov.pred 	%p257, %p255;
	mov.pred 	%p258, %p255;
	mov.pred 	%p259, %p255;
	@%p83 bra 	$L__BB0_21;
	setp.geu.f32 	%p86, %f50, %f56;
	setp.lt.s32 	%p87, %r188, %r21;
	and.pred  	%p88, %p86, %p87;
	mov.pred 	%p254, %p253;
	@%p88 bra 	$L__BB0_21;
	ld.local.f32 	%f57, [%rd9];
	ld.local.u32 	%r22, [%rd17];
	setp.lt.s32 	%p91, %r22, 0;
	setp.gt.f32 	%p92, %f50, %f57;
	or.pred  	%p93, %p91, %p92;
	add.u64 	%rd200, %SP, 56;
	add.u64 	%rd199, %SP, 24;
	mov.pred 	%p254, 0;
	mov.pred 	%p255, %p254;
	mov.pred 	%p256, %p254;
	mov.pred 	%p257, %p254;
	mov.pred 	%p258, %p254;
	mov.pred 	%p259, %p254;
	@%p93 bra 	$L__BB0_21;
	setp.geu.f32 	%p96, %f50, %f57;
	setp.lt.s32 	%p97, %r188, %r22;
	and.pred  	%p98, %p96, %p97;
	@%p98 bra 	$L__BB0_21;
	ld.local.f32 	%f58, [%rd10];
	ld.local.u32 	%r23, [%rd18];
	setp.lt.s32 	%p100, %r23, 0;
	setp.gt.f32 	%p101, %f50, %f58;
	or.pred  	%p102, %p100, %p101;
	add.u64 	%rd200, %SP, 60;
	add.u64 	%rd199, %SP, 28;
	mov.pred 	%p253, 0;
	mov.pred 	%p254, %p253;
	mov.pred 	%p255, %p253;
	mov.pred 	%p256, %p253;
	mov.pred 	%p257, %p253;
	mov.pred 	%p258, %p253;
	mov.pred 	%p259, %p253;
	@%p102 bra 	$L__BB0_21;
	setp.geu.f32 	%p104, %f50, %f58;
	setp.lt.s32 	%p105, %r188, %r23;
	and.pred  	%p106, %p104, %p105;
	@%p106 bra 	$L__BB0_21;
$L__BB0_44:
	ld.param.u32 	%r181, [topk_warp_heap_rowwise_kernel_param_2];
	ld.param.u64 	%rd195, [topk_warp_heap_rowwise_kernel_param_0];
	mov.u32 	%r128, %ntid.x;
	add.s32 	%r25, %r188, %r128;
	cvt.u64.u32 	%rd106, %r25;
	cvt.u64.u32 	%rd107, %r181;
	mad.lo.s64 	%rd108, %rd26, %rd107, %rd106;
	cvta.to.global.u64 	%rd109, %rd195;
	shl.b64 	%rd110, %rd108, 2;
	add.s64 	%rd111, %rd109, %rd110;
	ld.global.nc.f32 	%f65, [%rd111];
	setp.lt.s32 	%p115, %r189, 0;
	setp.gt.f32 	%p116, %f65, %f88;
	or.pred  	%p117, %p115, %p116;
	mov.pred 	%p260, -1;
	mov.pred 	%p261, %p260;
	mov.pred 	%p262, %p260;
	mov.pred 	%p263, %p260;
	mov.pred 	%p264, %p260;
	mov.pred 	%p265, %p260;
	mov.pred 	%p266, %p260;
	mov.u64 	%rd201, %rd64;
	mov.u64 	%rd202, %rd65;
	@%p117 bra 	$L__BB0_60;
	setp.geu.f32 	%p119, %f65, %f88;
	setp.lt.s32 	%p120, %r25, %r189;
	and.pred  	%p121, %p119, %p120;
	mov.u64 	%rd201, %rd64;
	mov.u64 	%rd202, %rd65;
	@%p121 bra 	$L__BB0_60;
	ld.local.f32 	%f66, [%rd4];
	ld.local.u32 	%r26, [%rd12];
	setp.lt.s32 	%p124, %r26, 0;
	setp.gt.f32 	%p125, %f65, %f66;
	or.pred  	%p126, %p124, %p125;
	mov.pred 	%p266, 0;
	mov.pred 	%p261, %p260;
	mov.pred 	%p262, %p260;
	mov.pred 	%p263, %p260;
	mov.pred 	%p264, %p260;
	mov.pred 	%p265, %p260;
	mov.u64 	%rd201, %rd114;
	mov.u64 	%rd202, %rd115;
	@%p126 bra 	$L__BB0_60;
	setp.geu.f32 	%p129, %f65, %f66;
	setp.lt.s32 	%p130, %r25, %r26;
	and.pred  	%p131, %p129, %p130;
	mov.pred 	%p261, %p260;
	mov.pred 	%p262, %p260;
	mov.pred 	%p263, %p260;
	mov.pred 	%p264, %p260;
	mov.pred 	%p265, %p260;
	mov.u64 	%rd201, %rd114;
	mov.u64 	%rd202, %rd115;
	@%p131 bra 	$L__BB0_60;
	ld.local.f32 	%f67, [%rd5];
	ld.local.u32 	%r27, [%rd13];
	setp.lt.s32 	%p134, %r27, 0;
	setp.gt.f32 	%p135, %f65, %f67;
	or.pred  	%p136, %p134, %p135;
	mov.pred 	%p265, 0;
	mov.pred 	%p261, %p260;
	mov.pred 	%p262, %p260;
	mov.pred 	%p263, %p260;
	mov.pred 	%p264, %p260;
	mov.pred 	%p266, %p265;
	mov.u64 	%rd201, %rd118;
	mov.u64 	%rd202, %rd119;
	@%p136 bra 	$L__BB0_60;
	setp.geu.f32 	%p139, %f65, %f67;
	setp.lt.s32 	%p140, %r25, %r27;
	and.pred  	%p141, %p139, %p140;
	mov.pred 	%p261, %p260;
	mov.pred 	%p262, %p260;
	mov.pred 	%p263, %p260;
	mov.pred 	%p264, %p260;
	mov.u64 	%rd201, %rd118;
	mov.u64 	%rd202, %rd119;
	@%p141 bra 	$L__BB0_60;
	ld.local.f32 	%f68, [%rd6];
	ld.local.u32 	%r28, [%rd14];
	setp.lt.s32 	%p144, %r28, 0;
	setp.gt.f32 	%p145, %f65, %f68;
	or.pred  	%p146, %p144, %p145;
	add.u64 	%rd202, %SP, 44;
	add.u64 	%rd201, %SP, 12;
	mov.pred 	%p264, 0;
	mov.pred 	%p261, %p260;
	mov.pred 	%p262, %p260;
	mov.pred 	%p263, %p260;
	mov.pred 	%p265, %p264;
	mov.pred 	%p266, %p264;
	@%p146 bra 	$L__BB0_60;
	setp.geu.f32 	%p149, %f65, %f68;
	setp.lt.s32 	%p150, %r25, %r28;
	and.pred  	%p151, %p149, %p150;
	mov.pred 	%p261, %p260;
	mov.pred 	%p262, %p260;
	mov.pred 	%p263, %p260;
	@%p151 bra 	$L__BB0_60;
	ld.local.f32 	%f69, [%rd7];
	ld.local.u32 	%r29, [%rd15];
	setp.lt.s32 	%p154, %r29, 0;
	setp.gt.f32 	%p155, %f65, %f69;
	or.pred  	%p156, %p154, %p155;
	add.u64 	%rd202, %SP, 48;
	add.u64 	%rd201, %SP, 16;
	mov.pred 	%p263, 0;
	mov.pred 	%p261, %p260;
	mov.pred 	%p262, %p260;
	mov.pred 	%p264, %p263;
	mov.pred 	%p265, %p263;
	mov.pred 	%p266, %p263;
	@%p156 bra 	$L__BB0_60;
	setp.geu.f32 	%p159, %f65, %f69;
	setp.lt.s32 	%p160, %r25, %r29;
	and.pred  	%p161, %p159, %p160;
	mov.pred 	%p261, %p260;
	mov.pred 	%p262, %p260;
	@%p161 bra 	$L__BB0_60;
	ld.local.f32 	%f70, [%rd8];
	ld.local.u32 	%r30, [%rd16];
	setp.lt.s32 	%p164, %r30, 0;
	setp.gt.f32 	%p165, %f65, %f70;
	or.pred  	%p166, %p164, %p165;
	add.u64 	%rd202, %SP, 52;
	add.u64 	%rd201, %SP, 20;
	mov.pred 	%p262, 0;
	mov.pred 	%p261, %p260;
	mov.pred 	%p263, %p262;
	mov.pred 	%p264, %p262;
	mov.pred 	%p265, %p262;
	mov.pred 	%p266, %p262;
	@%p166 bra 	$L__BB0_60;
	setp.geu.f32 	%p169, %f65, %f70;
	setp.lt.s32 	%p170, %r25, %r30;
	and.pred  	%p171, %p169, %p170;
	mov.pred 	%p261, %p260;
	@%p171 bra 	$L__BB0_60;
	ld.local.f32 	%f71, [%rd9];
	ld.local.u32 	%r31, [%rd17];
	setp.lt.s32 	%p174, %r31, 0;
	setp.gt.f32 	%p175, %f65, %f71;
	or.pred  	%p176, %p174, %p175;
	add.u64 	%rd202, %SP, 56;
	add.u64 	%rd201, %SP, 24;
	mov.pred 	%p261, 0;
	mov.pred 	%p262, %p261;
	mov.pred 	%p263, %p261;
	mov.pred 	%p264, %p261;
	mov.pred 	%p265, %p261;
	mov.pred 	%p266, %p261;
	@%p176 bra 	$L__BB0_60;
	setp.geu.f32 	%p179, %f65, %f71;
	setp.lt.s32 	%p180, %r25, %r31;
	and.pred  	%p181, %p179, %p180;
	@%p181 bra 	$L__BB0_60;
	ld.local.f32 	%f72, [%rd10];
	ld.local.u32 	%r32, [%rd18];
	setp.lt.s32 	%p183, %r32, 0;
	setp.gt.f32 	%p184, %f65, %f72;
	or.pred  	%p185, %p183, %p184;
	add.u64 	%rd202, %SP, 60;
	add.u64 	%rd201, %SP, 28;
	mov.pred 	%p260, 0;
	mov.pred 	%p261, %p260;
	mov.pred 	%p262, %p260;
	mov.pred 	%p263, %p260;
	mov.pred 	%p264, %p260;
	mov.pred 	%p265, %p260;
	mov.pred 	%p266, %p260;
	@%p185 bra 	$L__BB0_60;
	setp.lt.f32 	%p187, %f65, %f72;
	setp.ge.s32 	%p188, %r25, %r32;
	or.pred  	%p189, %p187, %p188;
	@%p189 bra 	$L__BB0_69;
$L__BB0_60:
	not.pred 	%p190, %p260;
	@%p190 bra 	$L__BB0_68;
	ld.local.f32 	%f73, [%rd9];
	st.local.f32 	[%rd10], %f73;
	ld.local.u32 	%r129, [%rd17];
	st.local.u32 	[%rd18], %r129;
	not.pred 	%p191, %p261;
	@%p191 bra 	$L__BB0_68;
	ld.local.f32 	%f74, [%rd8];
	st.local.f32 	[%rd9], %f74;
	ld.local.u32 	%r130, [%rd16];
	st.local.u32 	[%rd17], %r130;
	not.pred 	%p192, %p262;
	@%p192 bra 	$L__BB0_68;
	ld.local.f32 	%f75, [%rd7];
	st.local.f32 	[%rd8], %f75;
	ld.local.u32 	%r131, [%rd15];
	st.local.u32 	[%rd16], %r131;
	not.pred 	%p193, %p263;
	@%p193 bra 	$L__BB0_68;
	ld.local.f32 	%f76, [%rd6];
	st.local.f32 	[%rd7], %f76;
	ld.local.u32 	%r132, [%rd14];
	st.local.u32 	[%rd15], %r132;
	not.pred 	%p194, %p264;
	@%p194 bra 	$L__BB0_68;
	ld.local.f32 	%f77, [%rd5];
	st.local.f32 	[%rd6], %f77;
	ld.local.u32 	%r133, [%rd13];
	st.local.u32 	[%rd14], %r133;
	not.pred 	%p195, %p265;
	@%p195 bra 	$L__BB0_68;
	ld.local.f32 	%f78, [%rd4];
	st.local.f32 	[%rd5], %f78;
	ld.local.u32 	%r134, [%rd12];
	st.local.u32 	[%rd13], %r134;
	not.pred 	%p196, %p266;
	@%p196 bra 	$L__BB0_68;
	st.local.f32 	[%rd4], %f88;
	st.local.u32 	[%rd12], %r189;
$L__BB0_68:
	cvta.to.local.u64 	%rd142, %rd201;
	st.local.f32 	[%rd142], %f65;
	cvta.to.local.u64 	%rd143, %rd202;
	st.local.u32 	[%rd143], %r25;
$L__BB0_69:
	ld.param.u32 	%r182, [topk_warp_heap_rowwise_kernel_param_2];
	mov.u32 	%r135, %ntid.x;
	add.s32 	%r188, %r25, %r135;
	setp.lt.s32 	%p197, %r188, %r182;
	@%p197 bra 	$L__BB0_19;
	ld.local.f32 	%f96, [%rd3];
	ld.local.u32 	%r197, [%rd11];
	ld.local.f32 	%f95, [%rd4];
	ld.local.u32 	%r196, [%rd12];
	ld.local.f32 	%f94, [%rd5];
	ld.local.u32 	%r195, [%rd13];
	ld.local.f32 	%f93, [%rd6];
	ld.local.u32 	%r194, [%rd14];
	ld.local.f32 	%f92, [%rd7];
	ld.local.u32 	%r193, [%rd15];
	ld.local.f32 	%f91, [%rd8];
	ld.local.u32 	%r192, [%rd16];
	ld.local.f32 	%f90, [%rd9];
	ld.local.u32 	%r191, [%rd17];
	ld.local.f32 	%f89, [%rd10];
	ld.local.u32 	%r190, [%rd18];
$L__BB0_71:
	mov.u32 	%r50, %ntid.x;
	shl.b32 	%r51, %r50, 5;
	mov.u32 	%r136, %tid.x;
	shl.b32 	%r137, %r136, 5;
	mov.u32 	%r138, smem;
	add.s32 	%r139, %r138, %r137;
	add.s32 	%r140, %r139, %r51;
	st.shared.v4.f32 	[%r139], {%f96, %f95, %f94, %f93};
	st.shared.v4.u32 	[%r140], {%r197, %r196, %r195, %r194};
	st.shared.v4.f32 	[%r139+16], {%f92, %f91, %f90, %f89};
	st.shared.v4.u32 	[%r140+16], {%r193, %r192, %r191, %r190};
	bar.sync 	0;
	setp.ne.s32 	%p198, %r136, 0;
	@%p198 bra 	$L__BB0_108;
	ld.param.u64 	%rd196, [topk_warp_heap_rowwise_kernel_param_4];
	ld.param.u32 	%r183, [topk_warp_heap_rowwise_kernel_param_2];
	cvta.to.global.u64 	%rd31, %rd196;
	min.s32 	%r208, %r98, %r183;
	cvt.u64.u32 	%rd144, %r98;
	mul.lo.s64 	%rd32, %rd26, %rd144;
	setp.lt.s32 	%p199, %r98, 1;
	@%p199 bra 	$L__BB0_96;
	max.s32 	%r53, %r208, 1;
	shl.b32 	%r54, %r50, 3;
	mov.b32 	%r198, 0;
$L__BB0_74:
	add.s32 	%r199, %r138, 8;
	mov.f32 	%f97, 0fFF800000;
	mov.b32 	%r201, -1;
	mov.b32 	%r200, 0;
	mov.u32 	%r202, %r201;
$L__BB0_75:
	ld.shared.f32 	%f39, [%r199+-8];
	add.s32 	%r60, %r199, %r51;
	ld.shared.u32 	%r61, [%r60+-8];
	setp.lt.s32 	%p201, %r61, 0;
	mov.pred 	%p200, -1;
	mov.pred 	%p267, %p200;
	@%p201 bra 	$L__BB0_79;
	setp.lt.s32 	%p203, %r202, 0;
	setp.gt.f32 	%p204, %f39, %f97;
	or.pred  	%p205, %p203, %p204;
	mov.pred 	%p267, 0;
	@%p205 bra 	$L__BB0_79;
	setp.lt.f32 	%p207, %f39, %f97;
	mov.pred 	%p267, %p200;
	@%p207 bra 	$L__BB0_79;
	setp.ge.u32 	%p267, %r61, %r202;
$L__BB0_79:
	selp.f32 	%f40, %f97, %f39, %p267;
	selp.b32 	%r62, %r202, %r61, %p267;
	selp.b32 	%r63, %r201, %r200, %p267;
	ld.shared.f32 	%f41, [%r199+-4];
	ld.shared.u32 	%r64, [%r60+-4];
	setp.lt.s32 	%p209, %r64, 0;
	mov.pred 	%p208, -1;
	mov.pred 	%p268, %p208;
	@%p209 bra 	$L__BB0_83;
	setp.lt.s32 	%p211, %r62, 0;
	setp.gt.f32 	%p212, %f41, %f40;
	or.pred  	%p213, %p211, %p212;
	mov.pred 	%p268, 0;
	@%p213 bra 	$L__BB0_83;
	setp.lt.f32 	%p215, %f41, %f40;
	mov.pred 	%p268, %p208;
	@%p215 bra 	$L__BB0_83;
	setp.ge.u32 	%p268, %r64, %r62;
$L__BB0_83:
	selp.f32 	%f42, %f40, %f41, %p268;
	selp.b32 	%r65, %r62, %r64, %p268;
	add.s32 	%r66, %r200, 1;
	selp.b32 	%r67, %r63, %r66, %p268;
	ld.shared.f32 	%f43, [%r199];
	ld.shared.u32 	%r68, [%r60];
	setp.lt.s32 	%p217, %r68, 0;
	mov.pred 	%p216, -1;
	mov.pred 	%p269, %p216;
	@%p217 bra 	$L__BB0_87;
	setp.lt.s32 	%p219, %r65, 0;
	setp.gt.f32 	%p220, %f43, %f42;
	or.pred  	%p221, %p219, %p220;
	mov.pred 	%p269, 0;
	@%p221 bra 	$L__BB0_87;
	setp.lt.f32 	%p223, %f43, %f42;
	mov.pred 	%p269, %p216;
	@%p223 bra 	$L__BB0_87;
	setp.ge.u32 	%p269, %r68, %r65;
$L__BB0_87:
	selp.f32 	%f44, %f42, %f43, %p269;
	selp.b32 	%r69, %r65, %r68, %p269;
	add.s32 	%r70, %r66, 1;
	selp.b32 	%r71, %r67, %r70, %p269;
	ld.shared.f32 	%f45, [%r199+4];
	ld.shared.u32 	%r72, [%r60+4];
	setp.lt.s32 	%p225, %r72, 0;
	mov.pred 	%p224, -1;
	mov.pred 	%p270, %p224;
	@%p225 bra 	$L__BB0_91;
	setp.lt.s32 	%p227, %r69, 0;
	setp.gt.f32 	%p228, %f45, %f44;
	or.pred  	%p229, %p227, %p228;
	mov.pred 	%p270, 0;
	@%p229 bra 	$L__BB0_91;
	setp.lt.f32 	%p231, %f45, %f44;
	mov.pred 	%p270, %p224;
	@%p231 bra 	$L__BB0_91;
	setp.ge.u32 	%p270, %r72, %r69;
$L__BB0_91:
	selp.f32 	%f97, %f44, %f45, %p270;
	selp.b32 	%r202, %r69, %r72, %p270;
	add.s32 	%r146, %r70, 1;
	selp.b32 	%r201, %r71, %r146, %p270;
	add.s32 	%r199, %r199, 16;
	add.s32 	%r200, %r70, 2;
	setp.ne.s32 	%p232, %r200, %r54;
	@%p232 bra 	$L__BB0_75;
	setp.lt.s32 	%p233, %r201, 0;
	@%p233 bra 	$L__BB0_94;
	cvt.u64.u32 	%rd150, %r198;
	add.s64 	%rd151, %rd32, %rd150;
	shl.b64 	%rd152, %rd151, 2;
	add.s64 	%rd153, %rd31, %rd152;
	st.global.f32 	[%rd153], %f97;
	add.s64 	%rd154, %rd1, %rd152;
	st.global.u32 	[%rd154], %r202;
	shl.b32 	%r149, %r201, 2;
	add.s32 	%r151, %r138, %r149;
	mov.b32 	%r152, -8388608;
	st.shared.u32 	[%r151], %r152;
	add.s32 	%r153, %r151, %r51;
	mov.b32 	%r154, -1;
	st.shared.u32 	[%r153], %r154;
	bra.uni 	$L__BB0_95;
$L__BB0_94:
	cvt.u64.u32 	%rd145, %r198;
	add.s64 	%rd146, %rd32, %rd145;
	shl.b64 	%rd147, %rd146, 2;
	add.s64 	%rd148, %rd31, %rd147;
	mov.b32 	%r147, 2147483647;
	st.global.u32 	[%rd148], %r147;
	add.s64 	%rd149, %rd1, %rd147;
	mov.b32 	%r148, -1;
	st.global.u32 	[%rd149], %r148;
$L__BB0_95:
	add.s32 	%r198, %r198, 1;
	setp.ne.s32 	%p234, %r198, %r53;
	@%p234 bra 	$L__BB0_74;
$L__BB0_96:
	ld.param.u32 	%r184, [topk_warp_heap_rowwise_kernel_param_2];
	setp.ge.s32 	%p235, %r184, %r98;
	@%p235 bra 	$L__BB0_108;
	sub.s32 	%r78, %r98, %r208;
	and.b32  	%r79, %r78, 7;
	sub.s32 	%r155, %r208, %r98;
	setp.gt.u32 	%p236, %r155, -8;
	@%p236 bra 	$L__BB0_100;
	and.b32  	%r156, %r78, -8;
	neg.s32 	%r203, %r156;
	cvt.u64.u32 	%rd155, %r208;
	add.s64 	%rd156, %rd32, %rd155;
	shl.b64 	%rd157, %rd156, 2;
	add.s64 	%rd158, %rd157, 16;
	add.s64 	%rd204, %rd31, %rd158;
	add.s64 	%rd203, %rd1, %rd158;
$L__BB0_99:
	.pragma "nounroll";
	mov.b32 	%r157, 2147483647;
	st.global.u32 	[%rd204+-16], %r157;
	mov.b32 	%r158, -1;
	st.global.u32 	[%rd203+-16], %r158;
	st.global.u32 	[%rd204+-12], %r157;
	st.global.u32 	[%rd203+-12], %r158;
	st.global.u32 	[%rd204+-8], %r157;
	st.global.u32 	[%rd203+-8], %r158;
	st.global.u32 	[%rd204+-4], %r157;
	st.global.u32 	[%rd203+-4], %r158;
	st.global.u32 	[%rd204], %r157;
	st.global.u32 	[%rd203], %r158;
	st.global.u32 	[%rd204+4], %r157;
	st.global.u32 	[%rd203+4], %r158;
	st.global.u32 	[%rd204+8], %r157;
	st.global.u32 	[%rd203+8], %r158;
	st.global.u32 	[%rd204+12], %r157;
	st.global.u32 	[%rd203+12], %r158;
	add.s32 	%r208, %r208, 8;
	add.s32 	%r203, %r203, 8;
	add.s64 	%rd204, %rd204, 32;
	add.s64 	%rd203, %rd203, 32;
	setp.eq.s32 	%p237, %r203, 0;
	@%p237 bra 	$L__BB0_100;
	bra.uni 	$L__BB0_99;
$L__BB0_100:
	setp.eq.s32 	%p238, %r79, 0;
	@%p238 bra 	$L__BB0_108;
	and.b32  	%r92, %r78, 3;
	setp.lt.u32 	%p239, %r79, 4;
	@%p239 bra 	$L__BB0_103;
	cvt.u64.u32 	%rd159, %r208;
	add.s64 	%rd160, %rd32, %rd159;
	shl.b64 	%rd161, %rd160, 2;
	add.s64 	%rd162, %rd31, %rd161;
	mov.b32 	%r159, 2147483647;
	st.global.u32 	[%rd162], %r159;
	add.s64 	%rd163, %rd1, %rd161;
	mov.b32 	%r160, -1;
	st.global.u32 	[%rd163], %r160;
	st.global.u32 	[%rd162+4], %r159;
	st.global.u32 	[%rd163+4], %r160;
	st.global.u32 	[%rd162+8], %r159;
	st.global.u32 	[%rd163+8], %r160;
	st.global.u32 	[%rd162+12], %r159;
	st.global.u32 	[%rd163+12], %r160;
	add.s32 	%r208, %r208, 4;
$L__BB0_103:
	setp.eq.s32 	%p240, %r92, 0;
	@%p240 bra 	$L__BB0_108;
	setp.eq.s32 	%p241, %r92, 1;
	@%p241 bra 	$L__BB0_106;
	cvt.u64.u32 	%rd164, %r208;
	add.s64 	%rd165, %rd32, %rd164;
	shl.b64 	%rd166, %rd165, 2;
	add.s64 	%rd167, %rd31, %rd166;
	mov.b32 	%r161, 2147483647;
	st.global.u32 	[%rd167], %r161;
	add.s64 	%rd168, %rd1, %rd166;
	mov.b32 	%r162, -1;
	st.global.u32 	[%rd168], %r162;
	st.global.u32 	[%rd167+4], %r161;
	st.global.u32 	[%rd168+4], %r162;
	add.s32 	%r208, %r208, 2;
$L__BB0_106:
	and.b32  	%r163, %r78, 1;
	setp.eq.b32 	%p242, %r163, 1;
	not.pred 	%p243, %p242;
	@%p243 bra 	$L__BB0_108;
	cvt.u64.u32 	%rd169, %r208;
	add.s64 	%rd170, %rd32, %rd169;
	shl.b64 	%rd171, %rd170, 2;
	add.s64 	%rd172, %rd31, %rd171;
	mov.b32 	%r164, 2147483647;
	st.global.u32 	[%rd172], %r164;
	add.s64 	%rd173, %rd1, %rd171;
	mov.b32 	%r165, -1;
	st.global.u32 	[%rd173], %r165;
$L__BB0_108:
	ret;

}
	// .globl	bottomk_warp_heap_rowwise_kernel
.visible .entry bottomk_warp_heap_rowwise_kernel(
	.param .u64 .ptr .align 1 bottomk_warp_heap_rowwise_kernel_param_0,
	.param .u32 bottomk_warp_heap_rowwise_kernel_param_1,
	.param .u32 bottomk_warp_heap_rowwise_kernel_param_2,
	.param .u32 bottomk_warp_heap_rowwise_kernel_param_3,
	.param .u64 .ptr .align 1 bottomk_warp_heap_rowwise_kernel_param_4,
	.param .u64 .ptr .align 1 bottomk_warp_heap_rowwise_kernel_param_5
)
{
	.local .align 4 .b8 	__local_depot1[64];
	.reg .b64 	%SP;
	.reg .b64 	%SPL;
	.reg .pred 	%p<271>;
	.reg .b32 	%r<211>;
	.reg .b32 	%f<98>;
	.reg .b64 	%rd<205>;

	mov.u64 	%SPL, __local_depot1;
	cvta.local.u64 	%SP, %SPL;
	ld.param.u32 	%r99, [bottomk_warp_heap_rowwise_kernel_param_1];
	ld.param.u32 	%r98, [bottomk_warp_heap_rowwise_kernel_param_3];
	ld.param.u64 	%rd40, [bottomk_warp_heap_rowwise_kernel_param_4];
	ld.param.u64 	%rd41, [bottomk_warp_heap_rowwise_kernel_param_5];
	cvta.to.global.u64 	%rd1, %rd41;
	cvta.to.global.u64 	%rd2, %rd40;
	add.u64 	%rd3, %SPL, 0;
	add.u64 	%rd4, %SPL, 4;
	add.u64 	%rd5, %SPL, 8;
	add.u64 	%rd6, %SPL, 12;
	add.u64 	%rd7, %SPL, 16;
	add.u64 	%rd8, %SPL, 20;
	add.u64 	%rd9, %SPL, 24;
	add.u64 	%rd10, %SPL, 28;
	add.u64 	%rd11, %SPL, 32;
	add.u64 	%rd12, %SPL, 36;
	add.u64 	%rd13, %SPL, 40;
	add.u64 	%rd14, %SPL, 44;
	add.u64 	%rd15, %SPL, 48;
	add.u64 	%rd16, %SPL, 52;
	add.u64 	%rd17, %SPL, 56;
	add.u64 	%rd18, %SPL, 60;
	mov.u32 	%r100, %nctaid.x;
	mov.u32 	%r101, %nctaid.y;
	mov.u32 	%r102, %ctaid.x;
	mov.u32 	%r103, %ctaid.y;
	mov.u32 	%r104, %ctaid.z;
	mad.lo.s32 	%r105, %r101, %r104, %r103;
	mad.lo.s32 	%r1, %r105, %r100, %r102;
	setp.ge.s32 	%p23, %r1, %r99;
	setp.lt.s32 	%p24, %r98, 1;
	or.pred  	%p25, %p23, %p24;
	@%p25 bra 	$L__BB1_108;
	ld.param.u32 	%r176, [bottomk_warp_heap_rowwise_kernel_param_2];
	mov.u32 	%r2, %tid.x;
	setp.gt.s32 	%p26, %r176, 0;
	mov.f32 	%f89, 0f7F800000;
	mov.f32 	%f90, 0f7F800000;
	mov.f32 	%f91, 0f7F800000;
	mov.f32 	%f92, 0f7F800000;
	mov.f32 	%f93, 0f7F800000;
	mov.f32 	%f94, 0f7F800000;
	mov.f32 	%f95, 0f7F800000;
	@%p26 bra 	$L__BB1_14;
	setp.ne.s32 	%p244, %r2, 0;
	@%p244 bra 	$L__BB1_108;
	cvt.s64.s32 	%rd174, %r1;
	cvt.u64.u32 	%rd175, %r98;
	mul.lo.s64 	%rd19, %rd174, %rd175;
	and.b32  	%r3, %r98, 7;
	setp.lt.u32 	%p245, %r98, 8;
	mov.b32 	%r206, 0;
	@%p245 bra 	$L__BB1_6;
	and.b32  	%r206, %r98, 2147483640;
	neg.s32 	%r185, %r206;
	shl.b64 	%rd176, %rd19, 2;
	add.s64 	%rd177, %rd176, 16;
	add.s64 	%rd198, %rd2, %rd177;
	add.s64 	%rd197, %rd1, %rd177;
$L__BB1_5:
	.pragma "nounroll";
	mov.b32 	%r167, 2147483647;
	st.global.u32 	[%rd198+-16], %r167;
	mov.b32 	%r168, -1;
	st.global.u32 	[%rd197+-16], %r168;
	st.global.u32 	[%rd198+-12], %r167;
	st.global.u32 	[%rd197+-12], %r168;
	st.global.u32 	[%rd198+-8], %r167;
	st.global.u32 	[%rd197+-8], %r168;
	st.global.u32 	[%rd198+-4], %r167;
	st.global.u32 	[%rd197+-4], %r168;
	st.global.u32 	[%rd198], %r167;
	st.global.u32 	[%rd197], %r168;
	st.global.u32 	[%rd198+4], %r167;
	st.global.u32 	[%rd197+4], %r168;
	st.global.u32 	[%rd198+8], %r167;
	st.global.u32 	[%rd197+8], %r168;
	st.global.u32 	[%rd198+12], %r167;
	st.global.u32 	[%rd197+12], %r168;
	add.s32 	%r185, %r185, 8;
	add.s64 	%rd198, %rd198, 32;
	add.s64 	%rd197, %rd197, 32;
	setp.eq.s32 	%p246, %r185, 0;
	@%p246 bra 	$L__BB1_6;
	bra.uni 	$L__BB1_5;
$L__BB1_6:
	setp.eq.s32 	%p247, %r3, 0;
	@%p247 bra 	$L__BB1_108;
	and.b32  	%r86, %r98, 3;
	setp.lt.u32 	%p248, %r3, 4;
	@%p248 bra 	$L__BB1_9;
	cvt.u64.u32 	%rd178, %r206;
	add.s64 	%rd179, %rd19, %rd178;
	shl.b64 	%rd180, %rd179, 2;
	add.s64 	%rd181, %rd2, %rd180;
	mov.b32 	%r169, 2147483647;
	st.global.u32 	[%rd181], %r169;
	add.s64 	%rd182, %rd1, %rd180;
	mov.b32 	%r170, -1;
	st.global.u32 	[%rd182], %r170;
	st.global.u32 	[%rd181+4], %r169;
	st.global.u32 	[%rd182+4], %r170;
	st.global.u32 	[%rd181+8], %r169;
	st.global.u32 	[%rd182+8], %r170;
	st.global.u32 	[%rd181+12], %r169;
	st.global.u32 	[%rd182+12], %r170;
	add.s32 	%r206, %r206, 4;
$L__BB1_9:
	setp.eq.s32 	%p249, %r86, 0;
	@%p249 bra 	$L__BB1_108;
	setp.eq.s32 	%p250, %r86, 1;
	@%p250 bra 	$L__BB1_12;
	cvt.u64.u32 	%rd183, %r206;
	add.s64 	%rd184, %rd19, %rd183;
	shl.b64 	%rd185, %rd184, 2;
	add.s64 	%rd186, %rd2, %rd185;
	mov.b32 	%r171, 2147483647;
	st.global.u32 	[%rd186], %r171;
	add.s64 	%rd187, %rd1, %rd185;
	mov.b32 	%r172, -1;
	st.global.u32 	[%rd187], %r172;
	st.global.u32 	[%rd186+4], %r171;
	st.global.u32 	[%rd187+4], %r172;
	add.s32 	%r206, %r206, 2;
$L__BB1_12:
	and.b32  	%r173, %r98, 1;
	setp.eq.b32 	%p251, %r173, 1;
	not.pred 	%p252, %p251;
	@%p252 bra 	$L__BB1_108;
	cvt.u64.u32 	%rd188, %r206;
	add.s64 	%rd189, %rd19, %rd188;
	shl.b64 	%rd190, %rd189, 2;
	add.s64 	%rd191, %rd2, %rd190;
	mov.b32 	%r174, 2147483647;
	st.global.u32 	[%rd191], %r174;
	add.s64 	%rd192, %rd1, %rd190;
	mov.b32 	%r175, -1;
	st.global.u32 	[%rd192], %r175;
	bra.uni 	$L__BB1_108;
$L__BB1_14:
	ld.param.u32 	%r177, [bottomk_warp_heap_rowwise_kernel_param_2];
	mov.b32 	%r107, 2139095040;
	st.local.u32 	[%rd3], %r107;
	mov.b32 	%r190, -1;
	st.local.u32 	[%rd11], %r190;
	st.local.u32 	[%rd4], %r107;
	st.local.u32 	[%rd12], %r190;
	st.local.u32 	[%rd5], %r107;
	st.local.u32 	[%rd13], %r190;
	st.local.u32 	[%rd6], %r107;
	st.local.u32 	[%rd14], %r190;
	st.local.u32 	[%rd7], %r107;
	st.local.u32 	[%rd15], %r190;
	st.local.u32 	[%rd8], %r107;
	st.local.u32 	[%rd16], %r190;
	st.local.u32 	[%rd9], %r107;
	st.local.u32 	[%rd17], %r190;
	st.local.u32 	[%rd10], %r107;
	st.local.u32 	[%rd18], %r190;
	cvt.s64.s32 	%rd26, %r1;
	setp.ge.u32 	%p27, %r2, %r177;
	mov.f32 	%f96, 0f7F800000;
	mov.u32 	%r191, %r190;
	mov.u32 	%r192, %r190;
	mov.u32 	%r193, %r190;
	mov.u32 	%r194, %r190;
	mov.u32 	%r195, %r190;
	mov.u32 	%r196, %r190;
	mov.u32 	%r197, %r190;
	@%p27 bra 	$L__BB1_71;
	ld.param.u32 	%r178, [bottomk_warp_heap_rowwise_kernel_param_2];
	mov.u32 	%r188, %tid.x;
	mov.u32 	%r110, %ntid.x;
	add.s32 	%r111, %r188, %r110;
	max.u32 	%r112, %r178, %r111;
	setp.lt.u32 	%p28, %r111, %r178;
	selp.u32 	%r113, 1, 0, %p28;
	add.s32 	%r114, %r111, %r113;
	sub.s32 	%r115, %r112, %r114;
	div.u32 	%r116, %r115, %r110;
	add.s32 	%r9, %r116, %r113;
	and.b32  	%r117, %r9, 1;
	setp.eq.b32 	%p29, %r117, 1;
	mov.f32 	%f96, 0f7F800000;
	mov.b32 	%r197, -1;
	@%p29 bra 	$L__BB1_17;
	ld.param.u32 	%r179, [bottomk_warp_heap_rowwise_kernel_param_2];
	ld.param.u64 	%rd193, [bottomk_warp_heap_rowwise_kernel_param_0];
	mov.u32 	%r197, %tid.x;
	mov.u32 	%r118, %ntid.x;
	add.s32 	%r188, %r197, %r118;
	cvt.u64.u32 	%rd58, %r197;
	cvt.u64.u32 	%rd59, %r179;
	mad.lo.s64 	%rd60, %rd26, %rd59, %rd58;
	cvta.to.global.u64 	%rd61, %rd193;
	shl.b64 	%rd62, %rd60, 2;
	add.s64 	%rd63, %rd61, %rd62;
	ld.global.nc.f32 	%f96, [%rd63];
	mov.b32 	%r119, -1;
	st.local.u32 	[%rd17], %r119;
	st.local.u32 	[%rd16], %r119;
	st.local.u32 	[%rd15], %r119;
	mov.b32 	%r120, 2139095040;
	st.local.u32 	[%rd6], %r120;
	st.local.u32 	[%rd5], %r120;
	st.local.u32 	[%rd13], %r119;
	st.local.u32 	[%rd4], %r120;
	st.local.u32 	[%rd12], %r119;
	st.local.f32 	[%rd3], %f96;
	st.local.u32 	[%rd11], %r197;
$L__BB1_17:
	setp.eq.s32 	%p30, %r9, 0;
	mov.b32 	%r190, -1;
	mov.u32 	%r191, %r190;
	mov.u32 	%r192, %r190;
	mov.u32 	%r193, %r190;
	mov.u32 	%r194, %r190;
	mov.u32 	%r195, %r190;
	mov.u32 	%r196, %r190;
	@%p30 bra 	$L__BB1_71;
	add.u64 	%rd65, %SP, 32;
	add.u64 	%rd64, %SP, 0;
	add.u64 	%rd115, %SP, 36;
	add.u64 	%rd114, %SP, 4;
	add.u64 	%rd119, %SP, 40;
	add.u64 	%rd118, %SP, 8;
$L__BB1_19:
	ld.param.u32 	%r180, [bottomk_warp_heap_rowwise_kernel_param_2];
	ld.param.u64 	%rd194, [bottomk_warp_heap_rowwise_kernel_param_0];
	cvt.u64.u32 	%rd66, %r188;
	cvt.u64.u32 	%rd67, %r180;
	mad.lo.s64 	%rd68, %rd26, %rd67, %rd66;
	cvta.to.global.u64 	%rd69, %rd194;
	shl.b64 	%rd70, %rd68, 2;
	add.s64 	%rd71, %rd69, %rd70;
	ld.global.nc.f32 	%f50, [%rd71];
	ld.local.f32 	%f88, [%rd3];
	ld.local.u32 	%r189, [%rd11];
	setp.lt.s32 	%p32, %r189, 0;
	setp.lt.f32 	%p33, %f50, %f88;
	or.pred  	%p34, %p32, %p33;
	mov.pred 	%p253, -1;
	mov.pred 	%p254, %p253;
	mov.pred 	%p255, %p253;
	mov.pred 	%p256, %p253;
	mov.pred 	%p257, %p253;
	mov.pred 	%p258, %p253;
	mov.pred 	%p259, %p253;
	mov.u64 	%rd199, %rd64;
	mov.u64 	%rd200, %rd65;
	@%p34 bra 	$L__BB1_21;
	setp.gt.f32 	%p36, %f50, %f88;
	setp.ge.s32 	%p37, %r188, %r189;
	or.pred  	%p38, %p36, %p37;
	mov.u64 	%rd199, %rd64;
	mov.u64 	%rd200, %rd65;
	@%p38 bra 	$L__BB1_30;
$L__BB1_21:
	not.pred 	%p107, %p253;
	@%p107 bra 	$L__BB1_29;
	ld.local.f32 	%f59, [%rd9];
	st.local.f32 	[%rd10], %f59;
	ld.local.u32 	%r122, [%rd17];
	st.local.u32 	[%rd18], %r122;
	not.pred 	%p108, %p254;
	@%p108 bra 	$L__BB1_29;
	ld.local.f32 	%f60, [%rd8];
	st.local.f32 	[%rd9], %f60;
	ld.local.u32 	%r123, [%rd16];
	st.local.u32 	[%rd17], %r123;
	not.pred 	%p109, %p255;
	@%p109 bra 	$L__BB1_29;
	ld.local.f32 	%f61, [%rd7];
	st.local.f32 	[%rd8], %f61;
	ld.local.u32 	%r124, [%rd15];
	st.local.u32 	[%rd16], %r124;
	not.pred 	%p110, %p256;
	@%p110 bra 	$L__BB1_29;
	ld.local.f32 	%f62, [%rd6];
	st.local.f32 	[%rd7], %f62;
	ld.local.u32 	%r125, [%rd14];
	st.local.u32 	[%rd15], %r125;
	not.pred 	%p111, %p257;
	@%p111 bra 	$L__BB1_29;
	ld.local.f32 	%f63, [%rd5];
	st.local.f32 	[%rd6], %f63;
	ld.local.u32 	%r126, [%rd13];
	st.local.u32 	[%rd14], %r126;
	not.pred 	%p112, %p258;
	@%p112 bra 	$L__BB1_29;
	ld.local.f32 	%f64, [%rd4];
	st.local.f32 	[%rd5], %f64;
	ld.local.u32 	%r127, [%rd12];
	st.local.u32 	[%rd13], %r127;
	not.pred 	%p113, %p259;
	@%p113 bra 	$L__BB1_29;
	st.local.f32 	[%rd4], %f88;
	st.local.u32 	[%rd12], %r189;
$L__BB1_29:
	cvta.to.local.u64 	%rd102, %rd199;
	st.local.f32 	[%rd102], %f50;
	cvta.to.local.u64 	%rd103, %rd200;
	st.local.u32 	[%rd103], %r188;
	ld.local.f32 	%f88, [%rd3];
	ld.local.u32 	%r189, [%rd11];
	bra.uni 	$L__BB1_44;
$L__BB1_30:
	ld.local.f32 	%f52, [%rd4];
	ld.local.u32 	%r17, [%rd12];
	setp.lt.s32 	%p41, %r17, 0;
	setp.lt.f32 	%p42, %f50, %f52;
	or.pred  	%p43, %p41, %p42;
	add.u64 	%rd200, %SP, 36;
	add.u64 	%rd199, %SP, 4;
	mov.pred 	%p259, 0;
	mov.pred 	%p254, %p253;
	mov.pred 	%p255, %p253;
	mov.pred 	%p256, %p253;
	mov.pred 	%p257, %p253;
	mov.pred 	%p258, %p253;
	@%p43 bra 	$L__BB1_21;
	setp.leu.f32 	%p46, %f50, %f52;
	setp.lt.s32 	%p47, %r188, %r17;
	and.pred  	%p48, %p46, %p47;
	mov.pred 	%p254, %p253;
	mov.pred 	%p255, %p253;
	mov.pred 	%p256, %p253;
	mov.pred 	%p257, %p253;
	mov.pred 	%p258, %p253;
	@%p48 bra 	$L__BB1_21;
	ld.local.f32 	%f53, [%rd5];
	ld.local.u32 	%r18, [%rd13];
	setp.lt.s32 	%p51, %r18, 0;
	setp.lt.f32 	%p52, %f50, %f53;
	or.pred  	%p53, %p51, %p52;
	add.u64 	%rd200, %SP, 40;
	add.u64 	%rd199, %SP, 8;
	mov.pred 	%p258, 0;
	mov.pred 	%p254, %p253;
	mov.pred 	%p255, %p253;
	mov.pred 	%p256, %p253;
	mov.pred 	%p257, %p253;
	mov.pred 	%p259, %p258;
	@%p53 bra 	$L__BB1_21;
	setp.leu.f32 	%p56, %f50, %f53;
	setp.lt.s32 	%p57, %r188, %r18;
	and.pred  	%p58, %p56, %p57;
	mov.pred 	%p254, %p253;
	mov.pred 	%p255, %p253;
	mov.pred 	%p256, %p253;
	mov.pred 	%p257, %p253;
	@%p58 bra 	$L__BB1_21;
	ld.local.f32 	%f54, [%rd6];
	ld.local.u32 	%r19, [%rd14];
	setp.lt.s32 	%p61, %r19, 0;
	setp.lt.f32 	%p62, %f50, %f54;
	or.pred  	%p63, %p61, %p62;
	add.u64 	%rd200, %SP, 44;
	add.u64 	%rd199, %SP, 12;
	mov.pred 	%p257, 0;
	mov.pred 	%p254, %p253;
	mov.pred 	%p255, %p253;
	mov.pred 	%p256, %p253;
	mov.pred 	%p258, %p257;
	mov.pred 	%p259, %p257;
	@%p63 bra 	$L__BB1_21;
	setp.leu.f32 	%p66, %f50, %f54;
	setp.lt.s32 	%p67, %r188, %r19;
	and.pred  	%p68, %p66, %p67;
	mov.pred 	%p254, %p253;
	mov.pred 	%p255, %p253;
	mov.pred 	%p256, %p253;
	@%p68 bra 	$L__BB1_21;
	ld.local.f32 	%f55, [%rd7];
	ld.local.u32 	%r20, [%rd15];
	setp.lt.s32 	%p71, %r20, 0;
	setp.lt.f32 	%p72, %f50, %f55;
	or.pred  	%p73, %p71, %p72;
	add.u64 	%rd200, %SP, 48;
	add.u64 	%rd199, %SP, 16;
	mov.pred 	%p256, 0;
	mov.pred 	%p254, %p253;
	mov.pred 	%p255, %p253;
	mov.pred 	%p257, %p256;
	mov.pred 	%p258, %p256;
	mov.pred 	%p259, %p256;
	@%p73 bra 	$L__BB1_21;
	setp.leu.f32 	%p76, %f50, %f55;
	setp.lt.s32 	%p77, %r188, %r20;
	and.pred  	%p78, %p76, %p77;
	mov.pred 	%p254, %p253;
	mov.pred 	%p255, %p253;
	@%p78 bra 	$L__BB1_21;
	ld.local.f32 	%f56, [%rd8];
	ld.local.u32 	%r21, [%rd16];
	setp.lt.s32 	%p81, %r21, 0;
	setp.lt.f32 	%p82, %f50, %f56;
	or.pred  	%p83, %p81, %p82;
	add.u64 	%rd200, %SP, 52;
	add.u64 	%rd199, %SP, 20;
	mov.pred 	%p255, 0;
	mov.pred 	%p254, %p253;
	mov.pred 	%p256, %p255;
	mov.pred 	%p257, %p255;
	mov.pred 	%p258, %p255;
	mov.pred 	%p259, %p255;
	@%p83 bra 	$L__BB1_21;
	setp.leu.f32 	%p86, %f50, %f56;
	setp.lt.s32 	%p87, %r188, %r21;
	and.pred  	%p88, %p86, %p87;
	mov.pred 	%p254, %p253;
	@%p88 bra 	$L__BB1_21;
	ld.local.f32 	%f57, [%rd9];
	ld.local.u32 	%r22, [%rd17];
	setp.lt.s32 	%p91, %r22, 0;
	setp.lt.f32 	%p92, %f50, %f57;
	or.pred  	%p93, %p91, %p92;
	add.u64 	%rd200, %SP, 56;
	add.u64 	%rd199, %SP, 24;
	mov.pred 	%p254, 0;
	mov.pred 	%p255, %p254;
	mov.pred 	%p256, %p254;
	mov.pred 	%p257, %p254;
	mov.pred 	%p258, %p254;
	mov.pred 	%p259, %p254;
	@%p93 bra 	$L__BB1_21;
	setp.leu.f32 	%p96, %f50, %f57;
	setp.lt.s32 	%p97, %r188, %r22;
	and.pred  	%p98, %p96, %p97;
	@%p98 bra 	$L__BB1_21;
	ld.local.f32 	%f58, [%rd10];
	ld.local.u32 	%r23, [%rd18];
	setp.lt.s32 	%p100, %r23, 0;
	setp.lt.f32 	%p101, %f50, %f58;
	or.pred  	%p102, %p100, %p101;
	add.u64 	%rd200, %SP, 60;
	add.u64 	%rd199, %SP, 28;
	mov.pred 	%p253, 0;
	mov.pred 	%p254, %p253;
	mov.pred 	%p255, %p253;
	mov.pred 	%p256, %p253;
	mov.pred 	%p257, %p253;
	mov.pred 	%p258, %p253;
	mov.pred 	%p259, %p253;
	@%p102 bra 	$L__BB1_21;
	setp.leu.f32 	%p104, %f50, %f58;
	setp.lt.s32 	%p105, %r188, %r23;
	and.pred  	%p106, %p104, %p105;
	@%p106 bra 	$L__BB1_21;
$L__BB1_44:
	ld.param.u32 	%r181, [bottomk_warp_heap_rowwise_kernel_param_2];
	ld.param.u64 	%rd195, [bottomk_warp_heap_rowwise_kernel_param_0];
	mov.u32 	%r128, %ntid.x;
	add.s32 	%r25, %r188, %r128;
	cvt.u64.u32 	%rd106, %r25;
	cvt.u64.u32 	%rd107, %r181;
	mad.lo.s64 	%rd108, %rd26, %rd107, %rd106;
	cvta.to.global.u64 	%rd109, %rd195;
	shl.b64 	%rd110, %rd108, 2;
	add.s64 	%rd111, %rd109, %rd110;
	ld.global.nc.f32 	%f65, [%rd111];
	setp.lt.s32 	%p115, %r189, 0;
	setp.lt.f32 	%p116, %f65, %f88;
	or.pred  	%p117, %p115, %p116;
	mov.pred 	%p260, -1;
	mov.pred 	%p261, %p260;
	mov.pred 	%p262, %p260;
	mov.pred 	%p263, %p260;
	mov.pred 	%p264, %p260;
	mov.pred 	%p265, %p260;
	mov.pred 	%p266, %p260;
	mov.u64 	%rd201, %rd64;
	mov.u64 	%rd202, %rd65;
	@%p117 bra 	$L__BB1_60;
	setp.leu.f32 	%p119, %f65, %f88;
	setp.lt.s32 	%p120, %r25, %r189;
	and.pred  	%p121, %p119, %p120;
	mov.u64 	%rd201, %rd64;
	mov.u64 	%rd202, %rd65;
	@%p121 bra 	$L__BB1_60;
	ld.local.f32 	%f66, [%rd4];
	ld.local.u32 	%r26, [%rd12];
	setp.lt.s32 	%p124, %r26, 0;
	setp.lt.f32 	%p125, %f65, %f66;
	or.pred  	%p126, %p124, %p125;
	mov.pred 	%p266, 0;
	mov.pred 	%p261, %p260;
	mov.pred 	%p262, %p260;
	mov.pred 	%p263, %p260;
	mov.pred 	%p264, %p260;
	mov.pred 	%p265, %p260;
	mov.u64 	%rd201, %rd114;
	mov.u64 	%rd202, %rd115;
	@%p126 bra 	$L__BB1_60;
	setp.leu.f32 	%p129, %f65, %f66;
	setp.lt.s32 	%p130, %r25, %r26;
	and.pred  	%p131, %p129, %p130;
	mov.pred 	%p261, %p260;
	mov.pred 	%p262, %p260;
	mov.pred 	%p263, %p260;
	mov.pred 	%p264, %p260;
	mov.pred 	%p265, %p260;
	mov.u64 	%rd201, %rd114;
	mov.u64 	%rd202, %rd115;
	@%p131 bra 	$L__BB1_60;
	ld.local.f32 	%f67, [%rd5];
	ld.local.u32 	%r27, [%rd13];
	setp.lt.s32 	%p134, %r27, 0;
	setp.lt.f32 	%p135, %f65, %f67;
	or.pred  	%p136, %p134, %p135;
	mov.pred 	%p265, 0;
	mov.pred 	%p261, %p260;
	mov.pred 	%p262, %p260;
	mov.pred 	%p263, %p260;
	mov.pred 	%p264, %p260;
	mov.pred 	%p266, %p265;
	mov.u64 	%rd201, %rd118;
	mov.u64 	%rd202, %rd119;
	@%p136 bra 	$L__BB1_60;
	setp.leu.f32 	%p139, %f65, %f67;
	setp.lt.s32 	%p140, %r25, %r27;
	and.pred  	%p141, %p139, %p140;
	mov.pred 	%p261, %p260;
	mov.pred 	%p262, %p260;
	mov.pred 	%p263, %p260;
	mov.pred 	%p264, %p260;
	mov.u64 	%rd201, %rd118;
	mov.u64 	%rd202, %rd119;
	@%p141 bra 	$L__BB1_60;
	ld.local.f32 	%f68, [%rd6];
	ld.local.u32 	%r28, [%rd14];
	setp.lt.s32 	%p144, %r28, 0;
	setp.lt.f32 	%p145, %f65, %f68;
	or.pred  	%p146, %p144, %p145;
	add.u64 	%rd202, %SP, 44;
	add.u64 	%rd201, %SP, 12;
	mov.pred 	%p264, 0;
	mov.pred 	%p261, %p260;
	mov.pred 	%p262, %p260;
	mov.pred 	%p263, %p260;
	mov.pred 	%p265, %p264;
	mov.pred 	%p266, %p264;
	@%p146 bra 	$L__BB1_60;
	setp.leu.f32 	%p149, %f65, %f68;
	setp.lt.s32 	%p150, %r25, %r28;
	and.pred  	%p151, %p149, %p150;
	mov.pred 	%p261, %p260;
	mov.pred 	%p262, %p260;
	mov.pred 	%p263, %p260;
	@%p151 bra 	$L__BB1_60;
	ld.local.f32 	%f69, [%rd7];
	ld.local.u32 	%r29, [%rd15];
	setp.lt.s32 	%p154, %r29, 0;
	setp.lt.f32 	%p155, %f65, %f69;
	or.pred  	%p156, %p154, %p155;
	add.u64 	%rd202, %SP, 48;
	add.u64 	%rd201, %SP, 16;
	mov.pred 	%p263, 0;
	mov.pred 	%p261, %p260;
	mov.pred 	%p262, %p260;
	mov.pred 	%p264, %p263;
	mov.pred 	%p265, %p263;
	mov.pred 	%p266, %p263;
	@%p156 bra 	$L__BB1_60;
	setp.leu.f32 	%p159, %f65, %f69;
	setp.lt.s32 	%p160, %r25, %r29;
	and.pred  	%p161, %p159, %p160;
	mov.pred 	%p261, %p260;
	mov.pred 	%p262, %p260;
	@%p161 bra 	$L__BB1_60;
	ld.local.f32 	%f70, [%rd8];
	ld.local.u32 	%r30, [%rd16];
	setp.lt.s32 	%p164, %r30, 0;
	setp.lt.f32 	%p165, %f65, %f70;
	or.pred  	%p166, %p164, %p165;
	add.u64 	%rd202, %SP, 52;
	add.u64 	%rd201, %SP, 20;
	mov.pred 	%p262, 0;
	mov.pred 	%p261, %p260;
	mov.pred 	%p263, %p262;
	mov.pred 	%p264, %p262;
	mov.pred 	%p265, %p262;
	mov.pred 	%p266, %p262;
	@%p166 bra 	$L__BB1_60;
	setp.leu.f32 	%p169, %f65, %f70;
	setp.lt.s32 	%p170, %r25, %r30;
	and.pred  	%p171, %p169, %p170;
	mov.pred 	%p261, %p260;
	@%p171 bra 	$L__BB1_60;
	ld.local.f32 	%f71, [%rd9];
	ld.local.u32 	%r31, [%rd17];
	setp.lt.s32 	%p174, %r31, 0;
	setp.lt.f32 	%p175, %f65, %f71;
	or.pred  	%p176, %p174, %p175;
	add.u64 	%rd202, %SP, 56;
	add.u64 	%rd201, %SP, 24;
	mov.pred 	%p261, 0;
	mov.pred 	%p262, %p261;
	mov.pred 	%p263, %p261;
	mov.pred 	%p264, %p261;
	mov.pred 	%p265, %p261;
	mov.pred 	%p266, %p261;
	@%p176 bra 	$L__BB1_60;
	setp.leu.f32 	%p179, %f65, %f71;
	setp.lt.s32 	%p180, %r25, %r31;
	and.pred  	%p181, %p179, %p180;
	@%p181 bra 	$L__BB1_60;
	ld.local.f32 	%f72, [%rd10];
	ld.local.u32 	%r32, [%rd18];
	setp.lt.s32 	%p183, %r32, 0;
	setp.lt.f32 	%p184, %f65, %f72;
	or.pred  	%p185, %p183, %p184;
	add.u64 	%rd202, %SP, 60;
	add.u64 	%rd201, %SP, 28;
	mov.pred 	%p260, 0;
	mov.pred 	%p261, %p260;
	mov.pred 	%p262, %p260;
	mov.pred 	%p263, %p260;
	mov.pred 	%p264, %p260;
	mov.pred 	%p265, %p260;
	mov.pred 	%p266, %p260;
	@%p185 bra 	$L__BB1_60;
	setp.gt.f32 	%p187, %f65, %f72;
	setp.ge.s32 	%p188, %r25, %r32;
	or.pred  	%p189, %p187, %p188;
	@%p189 bra 	$L__BB1_69;
$L__BB1_60:
	not.pred 	%p190, %p260;
	@%p190 bra 	$L__BB1_68;
	ld.local.f32 	%f73, [%rd9];
	st.local.f32 	[%rd10], %f73;
	ld.local.u32 	%r129, [%rd17];
	st.local.u32 	[%rd18], %r129;
	not.pred 	%p191, %p261;
	@%p191 bra 	$L__BB1_68;
	ld.local.f32 	%f74, [%rd8];
	st.local.f32 	[%rd9], %f74;
	ld.local.u32 	%r130, [%rd16];
	st.local.u32 	[%rd17], %r130;
	not.pred 	%p192, %p262;
	@%p192 bra 	$L__BB1_68;
	ld.local.f32 	%f75, [%rd7];
	st.local.f32 	[%rd8], %f75;
	ld.local.u32 	%r131, [%rd15];
	st.local.u32 	[%rd16], %r131;
	not.pred 	%p193, %p263;
	@%p193 bra 	$L__BB1_68;
	ld.local.f32 	%f76, [%rd6];
	st.local.f32 	[%rd7], %f76;
	ld.local.u32 	%r132, [%rd14];
	st.local.u32 	[%rd15], %r132;
	not.pred 	%p194, %p264;
	@%p194 bra 	$L__BB1_68;
	ld.local.f32 	%f77, [%rd5];
	st.local.f32 	[%rd6], %f77;
	ld.local.u32 	%r133, [%rd13];
	st.local.u32 	[%rd14], %r133;
	not.pred 	%p195, %p265;
	@%p195 bra 	$L__BB1_68;
	ld.local.f32 	%f78, [%rd4];
	st.local.f32 	[%rd5], %f78;
	ld.local.u32 	%r134, [%rd12];
	st.local.u32 	[%rd13], %r134;
	not.pred 	%p196, %p266;
	@%p196 bra 	$L__BB1_68;
	st.local.f32 	[%rd4], %f88;
	st.local.u32 	[%rd12], %r189;
$L__BB1_68:
	cvta.to.local.u64 	%rd142, %rd201;
	st.local.f32 	[%rd142], %f65;
	cvta.to.local.u64 	%rd143, %rd202;
	st.local.u32 	[%rd143], %r25;
$L__BB1_69:
	ld.param.u32 	%r182, [bottomk_warp_heap_rowwise_kernel_param_2];
	mov.u32 	%r135, %ntid.x;
	add.s32 	%r188, %r25, %r135;
	setp.lt.s32 	%p197, %r188, %r182;
	@%p197 bra 	$L__BB1_19;
	ld.local.f32 	%f96, [%rd3];
	ld.local.u32 	%r197, [%rd11];
	ld.local.f32 	%f95, [%rd4];
	ld.local.u32 	%r196, [%rd12];
	ld.local.f32 	%f94, [%rd5];
	ld.local.u32 	%r195, [%rd13];
	ld.local.f32 	%f93, [%rd6];
	ld.local.u32 	%r194, [%rd14];
	ld.local.f32 	%f92, [%rd7];
	ld.local.u32 	%r193, [%rd15];
	ld.local.f32 	%f91, [%rd8];
	ld.local.u32 	%r192, [%rd16];
	ld.local.f32 	%f90, [%rd9];
	ld.local.u32 	%r191, [%rd17];
	ld.local.f32 	%f89, [%rd10];
	ld.local.u32 	%r190, [%rd18];
$L__BB1_71:
	mov.u32 	%r50, %ntid.x;
	shl.b32 	%r51, %r50, 5;
	mov.u32 	%r136, %tid.x;
	shl.b32 	%r137, %r136, 5;
	mov.u32 	%r138, smem;
	add.s32 	%r139, %r138, %r137;
	add.s32 	%r140, %r139, %r51;
	st.shared.v4.f32 	[%r139], {%f96, %f95, %f94, %f93};
	st.shared.v4.u32 	[%r140], {%r197, %r196, %r195, %r194};
	st.shared.v4.f32 	[%r139+16], {%f92, %f91, %f90, %f89};
	st.shared.v4.u32 	[%r140+16], {%r193, %r192, %r191, %r190};
	bar.sync 	0;
	setp.ne.s32 	%p198, %r136, 0;
	@%p198 bra 	$L__BB1_108;
	ld.param.u64 	%rd196, [bottomk_warp_heap_rowwise_kernel_param_4];
	ld.param.u32 	%r183, [bottomk_warp_heap_rowwise_kernel_param_2];
	cvta.to.global.u64 	%rd31, %rd196;
	min.s32 	%r208, %r98, %r183;
	cvt.u64.u32 	%rd144, %r98;
	mul.lo.s64 	%rd32, %rd26, %rd144;
	setp.lt.s32 	%p199, %r98, 1;
	@%p199 bra 	$L__BB1_96;
	max.s32 	%r53, %r208, 1;
	shl.b32 	%r54, %r50, 3;
	mov.b32 	%r198, 0;
$L__BB1_74:
	add.s32 	%r199, %r138, 8;
	mov.f32 	%f97, 0f7F800000;
	mov.b32 	%r201, -1;
	mov.b32 	%r200, 0;
	mov.u32 	%r202, %r201;
$L__BB1_75:
	ld.shared.f32 	%f39, [%r199+-8];
	add.s32 	%r60, %r199, %r51;
	ld.shared.u32 	%r61, [%r60+-8];
	setp.lt.s32 	%p201, %r61, 0;
	mov.pred 	%p200, -1;
	mov.pred 	%p267, %p200;
	@%p201 bra 	$L__BB1_79;
	setp.lt.s32 	%p203, %r202, 0;
	setp.lt.f32 	%p204, %f39, %f97;
	or.pred  	%p205, %p203, %p204;
	mov.pred 	%p267, 0;
	@%p205 bra 	$L__BB1_79;
	setp.gt.f32 	%p207, %f39, %f97;
	mov.pred 	%p267, %p200;
	@%p207 bra 	$L__BB1_79;
	setp.ge.u32 	%p267, %r61, %r202;
$L__BB1_79:
	selp.f32 	%f40, %f97, %f39, %p267;
	selp.b32 	%r62, %r202, %r61, %p267;
	selp.b32 	%r63, %r201, %r200, %p267;
	ld.shared.f32 	%f41, [%r199+-4];
	ld.shared.u32 	%r64, [%r60+-4];
	setp.lt.s32 	%p209, %r64, 0;
	mov.pred 	%p208, -1;
	mov.pred 	%p268, %p208;
	@%p209 bra 	$L__BB1_83;
	setp.lt.s32 	%p211, %r62, 0;
	setp.lt.f32 	%p212, %f41, %f40;
	or.pred  	%p213, %p211, %p212;
	mov.pred 	%p268, 0;
	@%p213 bra 	$L__BB1_83;
	setp.gt.f32 	%p215, %f41, %f40;
	mov.pred 	%p268, %p208;
	@%p215 bra 	$L__BB1_83;
	setp.ge.u32 	%p268, %r64, %r62;
$L__BB1_83:
	selp.f32 	%f42, %f40, %f41, %p268;
	selp.b32 	%r65, %r62, %r64, %p268;
	add.s32 	%r66, %r200, 1;
	selp.b32 	%r67, %r63, %r66, %p268;
	ld.shared.f32 	%f43, [%r199];
	ld.shared.u32 	%r68, [%r60];
	setp.lt.s32 	%p217, %r68, 0;
	mov.pred 	%p216, -1;
	mov.pred 	%p269, %p216;
	@%p217 bra 	$L__BB1_87;
	setp.lt.s32 	%p219, %r65, 0;
	setp.lt.f32 	%p220, %f43, %f42;
	or.pred  	%p221, %p219, %p220;
	mov.pred 	%p269, 0;
	@%p221 bra 	$L__BB1_87;
	setp.gt.f32 	%p223, %f43, %f42;
	mov.pred 	%p269, %p216;
	@%p223 bra 	$L__BB1_87;
	setp.ge.u32 	%p269, %r68, %r65;
$L__BB1_87:
	selp.f32 	%f44, %f42, %f43, %p269;
	selp.b32 	%r69, %r65, %r68, %p269;
	add.s32 	%r70, %r66, 1;
	selp.b32 	%r71, %r67, %r70, %p269;
	ld.shared.f32 	%f45, [%r199+4];
	ld.shared.u32 	%r72, [%r60+4];
	setp.lt.s32 	%p225, %r72, 0;
	mov.pred 	%p224, -1;
	mov.pred 	%p270, %p224;
	@%p225 bra 	$L__BB1_91;
	setp.lt.s32 	%p227, %r69, 0;
	setp.lt.f32 	%p228, %f45, %f44;
	or.pred  	%p229, %p227, %p228;
	mov.pred 	%p270, 0;
	@%p229 bra 	$L__BB1_91;
	setp.gt.f32 	%p231, %f45, %f44;
	mov.pred 	%p270, %p224;
	@%p231 bra 	$L__BB1_91;
	setp.ge.u32 	%p270, %r72, %r69;
$L__BB1_91:
	selp.f32 	%f97, %f44, %f45, %p270;
	selp.b32 	%r202, %r69, %r72, %p270;
	add.s32 	%r146, %r70, 1;
	selp.b32 	%r201, %r71, %r146, %p270;
	add.s32 	%r199, %r199, 16;
	add.s32 	%r200, %r70, 2;
	setp.ne.s32 	%p232, %r200, %r54;
	@%p232 bra 	$L__BB1_75;
	setp.lt.s32 	%p233, %r201, 0;
	@%p233 bra 	$L__BB1_94;
	cvt.u64.u32 	%rd150, %r198;
	add.s64 	%rd151, %rd32, %rd150;
	shl.b64 	%rd152, %rd151, 2;
	add.s64 	%rd153, %rd31, %rd152;
	st.global.f32 	[%rd153], %f97;
	add.s64 	%rd154, %rd1, %rd152;
	st.global.u32 	[%rd154], %r202;
	shl.b32 	%r149, %r201, 2;
	add.s32 	%r151, %r138, %r149;
	mov.b32 	%r152, 2139095040;
	st.shared.u32 	[%r151], %r152;
	add.s32 	%r153, %r151, %r51;
	mov.b32 	%r154, -1;
	st.shared.u32 	[%r153], %r154;
	bra.uni 	$L__BB1_95;
$L__BB1_94:
	cvt.u64.u32 	%rd145, %r198;
	add.s64 	%rd146, %rd32, %rd145;
	shl.b64 	%rd147, %rd146, 2;
	add.s64 	%rd148, %rd31, %rd147;
	mov.b32 	%r147, 2147483647;
	st.global.u32 	[%rd148], %r147;
	add.s64 	%rd149, %rd1, %rd147;
	mov.b32 	%r148, -1;
	st.global.u32 	[%rd149], %r148;
$L__BB1_95:
	add.s32 	%r198, %r198, 1;
	setp.ne.s32 	%p234, %r198, %r53;
	@%p234 bra 	$L__BB1_74;
$L__BB1_96:
	ld.param.u32 	%r184, [bottomk_warp_heap_rowwise_kernel_param_2];
	setp.ge.s32 	%p235, %r184, %r98;
	@%p235 bra 	$L__BB1_108;
	sub.s32 	%r78, %r98, %r208;
	and.b32  	%r79, %r78, 7;
	sub.s32 	%r155, %r208, %r98;
	setp.gt.u32 	%p236, %r155, -8;
	@%p236 bra 	$L__BB1_100;
	and.b32  	%r156, %r78, -8;
	neg.s32 	%r203, %r156;
	cvt.u64.u32 	%rd155, %r208;
	add.s64 	%rd156, %rd32, %rd155;
	shl.b64 	%rd157, %rd156, 2;
	add.s64 	%rd158, %rd157, 16;
	add.s64 	%rd204, %rd31, %rd158;
	add.s64 	%rd203, %rd1, %rd158;
$L__BB1_99:
	.pragma "nounroll";
	mov.b32 	%r157, 2147483647;
	st.global.u32 	[%rd204+-16], %r157;
	mov.b32 	%r158, -1;
	st.global.u32 	[%rd203+-16], %r158;
	st.global.u32 	[%rd204+-12], %r157;
	st.global.u32 	[%rd203+-12], %r158;
	st.global.u32 	[%rd204+-8], %r157;
	st.global.u32 	[%rd203+-8], %r158;
	st.global.u32 	[%rd204+-4], %r157;
	st.global.u32 	[%rd203+-4], %r158;
	st.global.u32 	[%rd204], %r157;
	st.global.u32 	[%rd203], %r158;
	st.global.u32 	[%rd204+4], %r157;
	st.global.u32 	[%rd203+4], %r158;
	st.global.u32 	[%rd204+8], %r157;
	st.global.u32 	[%rd203+8], %r158;
	st.global.u32 	[%rd204+12], %r157;
	st.global.u32 	[%rd203+12], %r158;
	add.s32 	%r208, %r208, 8;
	add.s32 	%r203, %r203, 8;
	add.s64 	%rd204, %rd204, 32;
	add.s64 	%rd203, %rd203, 32;
	setp.eq.s32 	%p237, %r203, 0;
	@%p237 bra 	$L__BB1_100;
	bra.uni 	$L__BB1_99;
$L__BB1_100:
	setp.eq.s32 	%p238, %r79, 0;
	@%p238 bra 	$L__BB1_108;
	and.b32  	%r92, %r78, 3;
	setp.lt.u32 	%p239, %r79, 4;
	@%p239 bra 	$L__BB1_103;
	cvt.u64.u32 	%rd159, %r208;
	add.s64 	%rd160, %rd32, %rd159;
	shl.b64 	%rd161, %rd160, 2;
	add.s64 	%rd162, %rd31, %rd161;
	mov.b32 	%r159, 2147483647;
	st.global.u32 	[%rd162], %r159;
	add.s64 	%rd163, %rd1, %rd161;
	mov.b32 	%r160, -1;
	st.global.u32 	[%rd163], %r160;
	st.global.u32 	[%rd162+4], %r159;
	st.global.u32 	[%rd163+4], %r160;
	st.global.u32 	[%rd162+8], %r159;
	st.global.u32 	[%rd163+8], %r160;
	st.global.u32 	[%rd162+12], %r159;
	st.global.u32 	[%rd163+12], %r160;
	add.s32 	%r208, %r208, 4;
$L__BB1_103:
	setp.eq.s32 	%p240, %r92, 0;
	@%p240 bra 	$L__BB1_108;
	setp.eq.s32 	%p241, %r92, 1;
	@%p241 bra 	$L__BB1_106;
	cvt.u64.u32 	%rd164, %r208;
	add.s64 	%rd165, %rd32, %rd164;
	shl.b64 	%rd166, %rd165, 2;
	add.s64 	%rd167, %rd31, %rd166;
	mov.b32 	%r161, 2147483647;
	st.global.u32 	[%rd167], %r161;
	add.s64 	%rd168, %rd1, %rd166;
	mov.b32 	%r162, -1;
	st.global.u32 	[%rd168], %r162;
	st.global.u32 	[%rd167+4], %r161;
	st.global.u32 	[%rd168+4], %r162;
	add.s32 	%r208, %r208, 2;
$L__BB1_106:
	and.b32  	%r163, %r78, 1;
	setp.eq.b32 	%p242, %r163, 1;
	not.pred 	%p243, %p242;
	@%p243 bra 	$L__BB1_108;
	cvt.u64.u32 	%rd169, %r208;
	add.s64 	%rd170, %rd32, %rd169;
	shl.b64 	%rd171, %rd170, 2;
	add.s64 	%rd172, %rd31, %rd171;
	mov.b32 	%r164, 2147483647;
	st.global.u32 	[%rd172], %r164;
	add.s64 	%rd173, %rd1, %rd171;
	mov.b32 	%r165, -1;
	st.global.u32 	[%rd173], %r165;
$L__BB1_108:
	ret;

}
	// .globl	topk_warp_bitonic_rowwise_kernel
.visible .entry topk_warp_bitonic_rowwise_kernel(
	.param .u64 .ptr .align 1 topk_warp_bitonic_rowwise_kernel_param_0,
	.param .u32 topk_warp_bitonic_rowwise_kernel_param_1,
	.param .u32 topk_warp_bitonic_rowwise_kernel_param_2,
	.param .u32 topk_warp_bitonic_rowwise_kernel_param_3,
	.param .u64 .ptr .align 1 topk_warp_bitonic_rowwise_kernel_param_4,
	.param .u64 .ptr .align 1 topk_warp_bitonic_rowwise_kernel_param_5
)
{
	.reg .pred 	%p<139>;
	.reg .b32 	%r<138>;
	.reg .b32 	%f<43>;
	.reg .b64 	%rd<73>;

	ld.param.u64 	%rd26, [topk_warp_bitonic_rowwise_kernel_param_0];
	ld.param.u32 	%r69, [topk_warp_bitonic_rowwise_kernel_param_1];
	ld.param.u32 	%r67, [topk_warp_bitonic_rowwise_kernel_param_2];
	ld.param.u32 	%r68, [topk_warp_bitonic_rowwise_kernel_param_3];
	ld.param.u64 	%rd27, [topk_warp_bitonic_rowwise_kernel_param_4];
	ld.param.u64 	%rd28, [topk_warp_bitonic_rowwise_kernel_param_5];
	cvta.to.global.u64 	%rd1, %rd26;
	cvta.to.global.u64 	%rd2, %rd28;
	cvta.to.global.u64 	%rd3, %rd27;
	mov.u32 	%r70, %nctaid.x;
	mov.u32 	%r71, %nctaid.y;
	mov.u32 	%r72, %ctaid.x;
	mov.u32 	%r73, %ctaid.y;
	mov.u32 	%r74, %ctaid.z;
	mad.lo.s32 	%r75, %r71, %r74, %r73;
	mad.lo.s32 	%r1, %r75, %r70, %r72;
	setp.ge.s32 	%p21, %r1, %r69;
	setp.lt.s32 	%p22, %r68, 1;
	or.pred  	%p23, %p21, %p22;
	@%p23 bra 	$L__BB2_71;
	mov.u32 	%r77, %tid.x;
	and.b32  	%r2, %r77, 31;
	// begin inline asm
	activemask.b32 %r76;
	// end inline asm
	setp.gt.s32 	%p24, %r67, 0;
	@%p24 bra 	$L__BB2_14;
	setp.ne.s32 	%p120, %r2, 0;
	@%p120 bra 	$L__BB2_71;
	cvt.s64.s32 	%rd49, %r1;
	cvt.u64.u32 	%rd50, %r68;
	mul.lo.s64 	%rd4, %rd49, %rd50;
	and.b32  	%r4, %r68, 7;
	setp.lt.u32 	%p121, %r68, 8;
	mov.b32 	%r133, 0;
	@%p121 bra 	$L__BB2_6;
	and.b32  	%r133, %r68, 2147483640;
	neg.s32 	%r119, %r133;
	shl.b64 	%rd51, %rd4, 2;
	add.s64 	%rd52, %rd51, 16;
	add.s64 	%rd69, %rd3, %rd52;
	add.s64 	%rd68, %rd2, %rd52;
$L__BB2_5:
	.pragma "nounroll";
	mov.b32 	%r110, 2147483647;
	st.global.u32 	[%rd69+-16], %r110;
	mov.b32 	%r111, -1;
	st.global.u32 	[%rd68+-16], %r111;
	st.global.u32 	[%rd69+-12], %r110;
	st.global.u32 	[%rd68+-12], %r111;
	st.global.u32 	[%rd69+-8], %r110;
	st.global.u32 	[%rd68+-8], %r111;
	st.global.u32 	[%rd69+-4], %r110;
	st.global.u32 	[%rd68+-4], %r111;
	st.global.u32 	[%rd69], %r110;
	st.global.u32 	[%rd68], %r111;
	st.global.u32 	[%rd69+4], %r110;
	st.global.u32 	[%rd68+4], %r111;
	st.global.u32 	[%rd69+8], %r110;
	st.global.u32 	[%rd68+8], %r111;
	st.global.u32 	[%rd69+12], %r110;
	st.global.u32 	[%rd68+12], %r111;
	add.s32 	%r119, %r119, 8;
	add.s64 	%rd69, %rd69, 32;
	add.s64 	%rd68, %rd68, 32;
	setp.eq.s32 	%p122, %r119, 0;
	@%p122 bra 	$L__BB2_6;
	bra.uni 	$L__BB2_5;
$L__BB2_6:
	setp.eq.s32 	%p123, %r4, 0;
	@%p123 bra 	$L__BB2_71;
	and.b32  	%r55, %r68, 3;
	setp.lt.u32 	%p124, %r4, 4;
	@%p124 bra 	$L__BB2_9;
	cvt.u64.u32 	%rd53, %r133;
	add.s64 	%rd54, %rd4, %rd53;
	shl.b64 	%rd55, %rd54, 2;
	add.s64 	%rd56, %rd3, %rd55;
	mov.b32 	%r112, 2147483647;
	st.global.u32 	[%rd56], %r112;
	add.s64 	%rd57, %rd2, %rd55;
	mov.b32 	%r113, -1;
	st.global.u32 	[%rd57], %r113;
	st.global.u32 	[%rd56+4], %r112;
	st.global.u32 	[%rd57+4], %r113;
	st.global.u32 	[%rd56+8], %r112;
	st.global.u32 	[%rd57+8], %r113;
	st.global.u32 	[%rd56+12], %r112;
	st.global.u32 	[%rd57+12], %r113;
	add.s32 	%r133, %r133, 4;
$L__BB2_9:
	setp.eq.s32 	%p125, %r55, 0;
	@%p125 bra 	$L__BB2_71;
	setp.eq.s32 	%p126, %r55, 1;
	@%p126 bra 	$L__BB2_12;
	cvt.u64.u32 	%rd58, %r133;
	add.s64 	%rd59, %rd4, %rd58;
	shl.b64 	%rd60, %rd59, 2;
	add.s64 	%rd61, %rd3, %rd60;
	mov.b32 	%r114, 2147483647;
	st.global.u32 	[%rd61], %r114;
	add.s64 	%rd62, %rd2, %rd60;
	mov.b32 	%r115, -1;
	st.global.u32 	[%rd62], %r115;
	st.global.u32 	[%rd61+4], %r114;
	st.global.u32 	[%rd62+4], %r115;
	add.s32 	%r133, %r133, 2;
$L__BB2_12:
	and.b32  	%r116, %r68, 1;
	setp.eq.b32 	%p127, %r116, 1;
	not.pred 	%p128, %p127;
	@%p128 bra 	$L__BB2_71;
	cvt.u64.u32 	%rd63, %r133;
	add.s64 	%rd64, %rd4, %rd63;
	shl.b64 	%rd65, %rd64, 2;
	add.s64 	%rd66, %rd3, %rd65;
	mov.b32 	%r117, 2147483647;
	st.global.u32 	[%rd66], %r117;
	add.s64 	%rd67, %rd2, %rd65;
	mov.b32 	%r118, -1;
	st.global.u32 	[%rd67], %r118;
	bra.uni 	$L__BB2_71;
$L__BB2_14:
	cvt.s64.s32 	%rd11, %r1;
	cvt.u64.u32 	%rd29, %r67;
	mul.lo.s64 	%rd12, %rd11, %rd29;
	setp.ge.u32 	%p25, %r2, %r67;
	mov.b32 	%r129, -1;
	mov.f32 	%f42, 0fFF800000;
	@%p25 bra 	$L__BB2_37;
	not.b32 	%r81, %r2;
	add.s32 	%r82, %r67, %r81;
	shr.u32 	%r83, %r82, 5;
	add.s32 	%r9, %r83, 1;
	and.b32  	%r10, %r9, 3;
	setp.lt.u32 	%p26, %r82, 96;
	mov.f32 	%f42, 0fFF800000;
	mov.b32 	%r129, -1;
	mov.u32 	%r124, %r2;
	@%p26 bra 	$L__BB2_31;
	or.b32  	%r127, %r2, 64;
	and.b32  	%r85, %r9, 268435452;
	neg.s32 	%r126, %r85;
	mov.f32 	%f42, 0fFF800000;
	mov.b32 	%r129, -1;
$L__BB2_17:
	add.s32 	%r27, %r127, -64;
	cvt.u64.u32 	%rd30, %r27;
	add.s64 	%rd31, %rd12, %rd30;
	shl.b64 	%rd32, %rd31, 2;
	add.s64 	%rd16, %rd1, %rd32;
	ld.global.nc.f32 	%f30, [%rd16];
	setp.lt.s32 	%p28, %r129, 0;
	setp.gt.f32 	%p29, %f30, %f42;
	or.pred  	%p30, %p28, %p29;
	mov.pred 	%p130, 0;
	@%p30 bra 	$L__BB2_20;
	setp.lt.f32 	%p32, %f30, %f42;
	mov.pred 	%p130, -1;
	@%p32 bra 	$L__BB2_20;
	setp.ge.s32 	%p130, %r27, %r129;
$L__BB2_20:
	selp.f32 	%f31, %f42, %f30, %p130;
	selp.b32 	%r28, %r129, %r27, %p130;
	add.s32 	%r29, %r127, -32;
	ld.global.nc.f32 	%f32, [%rd16+128];
	setp.lt.s32 	%p34, %r28, 0;
	setp.gt.f32 	%p35, %f32, %f31;
	or.pred  	%p36, %p34, %p35;
	mov.pred 	%p131, 0;
	@%p36 bra 	$L__BB2_23;
	setp.lt.f32 	%p38, %f32, %f31;
	mov.pred 	%p131, -1;
	@%p38 bra 	$L__BB2_23;
	setp.ge.s32 	%p131, %r29, %r28;
$L__BB2_23:
	selp.f32 	%f33, %f31, %f32, %p131;
	selp.b32 	%r30, %r28, %r29, %p131;
	add.s32 	%r31, %r127, 32;
	ld.global.nc.f32 	%f34, [%rd16+256];
	setp.lt.s32 	%p40, %r30, 0;
	setp.gt.f32 	%p41, %f34, %f33;
	or.pred  	%p42, %p40, %p41;
	mov.pred 	%p132, 0;
	@%p42 bra 	$L__BB2_26;
	setp.lt.f32 	%p44, %f34, %f33;
	mov.pred 	%p132, -1;
	@%p44 bra 	$L__BB2_26;
	setp.ge.s32 	%p132, %r127, %r30;
$L__BB2_26:
	selp.f32 	%f35, %f33, %f34, %p132;
	selp.b32 	%r32, %r30, %r127, %p132;
	ld.global.nc.f32 	%f36, [%rd16+384];
	setp.lt.s32 	%p46, %r32, 0;
	setp.gt.f32 	%p47, %f36, %f35;
	or.pred  	%p48, %p46, %p47;
	mov.pred 	%p133, 0;
	@%p48 bra 	$L__BB2_29;
	setp.lt.f32 	%p50, %f36, %f35;
	mov.pred 	%p133, -1;
	@%p50 bra 	$L__BB2_29;
	setp.ge.s32 	%p133, %r31, %r32;
$L__BB2_29:
	selp.f32 	%f42, %f35, %f36, %p133;
	selp.b32 	%r129, %r32, %r31, %p133;
	add.s32 	%r127, %r127, 128;
	add.s32 	%r126, %r126, 4;
	setp.eq.s32 	%p51, %r126, 0;
	@%p51 bra 	$L__BB2_30;
	bra.uni 	$L__BB2_17;
$L__BB2_30:
	add.s32 	%r124, %r127, -64;
$L__BB2_31:
	setp.eq.s32 	%p52, %r10, 0;
	@%p52 bra 	$L__BB2_37;
	cvt.u64.u32 	%rd33, %r124;
	add.s64 	%rd34, %rd12, %rd33;
	shl.b64 	%rd35, %rd34, 2;
	add.s64 	%rd70, %rd1, %rd35;
	neg.s32 	%r123, %r10;
$L__BB2_33:
	.pragma "nounroll";
	ld.global.nc.f32 	%f37, [%rd70];
	setp.lt.s32 	%p54, %r129, 0;
	setp.gt.f32 	%p55, %f37, %f42;
	or.pred  	%p56, %p54, %p55;
	mov.pred 	%p129, 0;
	@%p56 bra 	$L__BB2_36;
	setp.lt.f32 	%p58, %f37, %f42;
	mov.pred 	%p129, -1;
	@%p58 bra 	$L__BB2_36;
	setp.ge.s32 	%p129, %r124, %r129;
$L__BB2_36:
	selp.f32 	%f42, %f42, %f37, %p129;
	selp.b32 	%r129, %r129, %r124, %p129;
	add.s32 	%r124, %r124, 32;
	add.s64 	%rd70, %rd70, 128;
	add.s32 	%r123, %r123, 1;
	setp.eq.s32 	%p59, %r123, 0;
	@%p59 bra 	$L__BB2_37;
	bra.uni 	$L__BB2_33;
$L__BB2_37:
	mov.b32 	%r86, %f42;
	shfl.sync.down.b32	%r87|%p61, %r86, 16, 31, %r76;
	mov.b32 	%f16, %r87;
	shfl.sync.down.b32	%r37|%p62, %r129, 16, 31, %r76;
	setp.lt.s32 	%p63, %r37, 0;
	mov.pred 	%p60, -1;
	mov.pred 	%p134, %p60;
	@%p63 bra 	$L__BB2_41;
	setp.lt.s32 	%p65, %r129, 0;
	setp.lt.f32 	%p66, %f42, %f16;
	or.pred  	%p67, %p65, %p66;
	mov.pred 	%p134, 0;
	@%p67 bra 	$L__BB2_41;
	setp.gt.f32 	%p69, %f42, %f16;
	mov.pred 	%p134, %p60;
	@%p69 bra 	$L__BB2_41;
	setp.ge.u32 	%p134, %r37, %r129;
$L__BB2_41:
	selp.f32 	%f17, %f42, %f16, %p134;
	selp.b32 	%r38, %r129, %r37, %p134;
	mov.b32 	%r88, %f17;
	shfl.sync.down.b32	%r89|%p71, %r88, 8, 31, %r76;
	mov.b32 	%f18, %r89;
	shfl.sync.down.b32	%r39|%p72, %r38, 8, 31, %r76;
	setp.lt.s32 	%p73, %r39, 0;
	mov.pred 	%p70, -1;
	mov.pred 	%p135, %p70;
	@%p73 bra 	$L__BB2_45;
	setp.lt.s32 	%p75, %r38, 0;
	setp.lt.f32 	%p76, %f17, %f18;
	or.pred  	%p77, %p75, %p76;
	mov.pred 	%p135, 0;
	@%p77 bra 	$L__BB2_45;
	setp.gt.f32 	%p79, %f17, %f18;
	mov.pred 	%p135, %p70;
	@%p79 bra 	$L__BB2_45;
	setp.ge.u32 	%p135, %r39, %r38;
$L__BB2_45:
	selp.f32 	%f19, %f17, %f18, %p135;
	selp.b32 	%r40, %r38, %r39, %p135;
	mov.b32 	%r90, %f19;
	shfl.sync.down.b32	%r91|%p81, %r90, 4, 31, %r76;
	mov.b32 	%f20, %r91;
	shfl.sync.down.b32	%r41|%p82, %r40, 4, 31, %r76;
	setp.lt.s32 	%p83, %r41, 0;
	mov.pred 	%p80, -1;
	mov.pred 	%p136, %p80;
	@%p83 bra 	$L__BB2_49;
	setp.lt.s32 	%p85, %r40, 0;
	setp.lt.f32 	%p86, %f19, %f20;
	or.pred  	%p87, %p85, %p86;
	mov.pred 	%p136, 0;
	@%p87 bra 	$L__BB2_49;
	setp.gt.f32 	%p89, %f19, %f20;
	mov.pred 	%p136, %p80;
	@%p89 bra 	$L__BB2_49;
	setp.ge.u32 	%p136, %r41, %r40;
$L__BB2_49:
	selp.f32 	%f21, %f19, %f20, %p136;
	selp.b32 	%r42, %r40, %r41, %p136;
	mov.b32 	%r92, %f21;
	shfl.sync.down.b32	%r93|%p91, %r92, 2, 31, %r76;
	mov.b32 	%f22, %r93;
	shfl.sync.down.b32	%r43|%p92, %r42, 2, 31, %r76;
	setp.lt.s32 	%p93, %r43, 0;
	mov.pred 	%p90, -1;
	mov.pred 	%p137, %p90;
	@%p93 bra 	$L__BB2_53;
	setp.lt.s32 	%p95, %r42, 0;
	setp.lt.f32 	%p96, %f21, %f22;
	or.pred  	%p97, %p95, %p96;
	mov.pred 	%p137, 0;
	@%p97 bra 	$L__BB2_53;
	setp.gt.f32 	%p99, %f21, %f22;
	mov.pred 	%p137, %p90;
	@%p99 bra 	$L__BB2_53;
	setp.ge.u32 	%p137, %r43, %r42;
$L__BB2_53:
	selp.f32 	%f23, %f21, %f22, %p137;
	selp.b32 	%r44, %r42, %r43, %p137;
	mov.b32 	%r94, %f23;
	shfl.sync.down.b32	%r95|%p101, %r94, 1, 31, %r76;
	mov.b32 	%f24, %r95;
	shfl.sync.down.b32	%r45|%p102, %r44, 1, 31, %r76;
	setp.lt.s32 	%p103, %r45, 0;
	mov.pred 	%p100, -1;
	mov.pred 	%p138, %p100;
	@%p103 bra 	$L__BB2_57;
	setp.lt.s32 	%p105, %r44, 0;
	setp.lt.f32 	%p106, %f23, %f24;
	or.pred  	%p107, %p105, %p106;
	mov.pred 	%p138, 0;
	@%p107 bra 	$L__BB2_57;
	setp.gt.f32 	%p109, %f23, %f24;
	mov.pred 	%p138, %p100;
	@%p109 bra 	$L__BB2_57;
	setp.ge.u32 	%p138, %r45, %r44;
$L__BB2_57:
	selp.f32 	%f25, %f23, %f24, %p138;
	selp.b32 	%r46, %r44, %r45, %p138;
	setp.ne.s32 	%p110, %r2, 0;
	@%p110 bra 	$L__BB2_71;
	cvt.u64.u32 	%rd36, %r68;
	mul.lo.s64 	%rd17, %rd11, %rd36;
	shl.b64 	%rd37, %rd17, 2;
	add.s64 	%rd18, %rd3, %rd37;
	st.global.f32 	[%rd18], %f25;
	add.s64 	%rd19, %rd2, %rd37;
	st.global.u32 	[%rd19], %r46;
	setp.lt.s32 	%p111, %r68, 2;
	@%p111 bra 	$L__BB2_71;
	add.s32 	%r47, %r68, -1;
	add.s32 	%r97, %r68, -2;
	and.b32  	%r48, %r47, 7;
	setp.lt.u32 	%p112, %r97, 7;
	mov.b32 	%r136, 1;
	@%p112 bra 	$L__BB2_63;
	and.b32  	%r99, %r47, -8;
	neg.s32 	%r131, %r99;
	add.s64 	%rd39, %rd37, 16;
	add.s64 	%rd72, %rd3, %rd39;
	add.s64 	%rd71, %rd2, %rd39;
	mov.b32 	%r130, 0;
$L__BB2_61:
	.pragma "nounroll";
	mov.b32 	%r100, 2147483647;
	st.global.u32 	[%rd72+-12], %r100;
	mov.b32 	%r101, -1;
	st.global.u32 	[%rd71+-12], %r101;
	st.global.u32 	[%rd72+-8], %r100;
	st.global.u32 	[%rd71+-8], %r101;
	st.global.u32 	[%rd72+-4], %r100;
	st.global.u32 	[%rd71+-4], %r101;
	st.global.u32 	[%rd72], %r100;
	st.global.u32 	[%rd71], %r101;
	st.global.u32 	[%rd72+4], %r100;
	st.global.u32 	[%rd71+4], %r101;
	st.global.u32 	[%rd72+8], %r100;
	st.global.u32 	[%rd71+8], %r101;
	st.global.u32 	[%rd72+12], %r100;
	st.global.u32 	[%rd71+12], %r101;
	st.global.u32 	[%rd72+16], %r100;
	st.global.u32 	[%rd71+16], %r101;
	add.s32 	%r131, %r131, 8;
	add.s32 	%r130, %r130, 8;
	add.s64 	%rd72, %rd72, 32;
	add.s64 	%rd71, %rd71, 32;
	setp.eq.s32 	%p113, %r131, 0;
	@%p113 bra 	$L__BB2_62;
	bra.uni 	$L__BB2_61;
$L__BB2_62:
	add.s32 	%r136, %r130, 1;
$L__BB2_63:
	setp.eq.s32 	%p114, %r48, 0;
	@%p114 bra 	$L__BB2_71;
	and.b32  	%r62, %r47, 3;
	setp.lt.u32 	%p115, %r48, 4;
	@%p115 bra 	$L__BB2_66;
	mul.wide.u32 	%rd40, %r136, 4;
	add.s64 	%rd41, %rd18, %rd40;
	mov.b32 	%r102, 2147483647;
	st.global.u32 	[%rd41], %r102;
	add.s64 	%rd42, %rd19, %rd40;
	mov.b32 	%r103, -1;
	st.global.u32 	[%rd42], %r103;
	st.global.u32 	[%rd41+4], %r102;
	st.global.u32 	[%rd42+4], %r103;
	st.global.u32 	[%rd41+8], %r102;
	st.global.u32 	[%rd42+8], %r103;
	st.global.u32 	[%rd41+12], %r102;
	st.global.u32 	[%rd42+12], %r103;
	add.s32 	%r136, %r136, 4;
$L__BB2_66:
	setp.eq.s32 	%p116, %r62, 0;
	@%p116 bra 	$L__BB2_71;
	setp.eq.s32 	%p117, %r62, 1;
	@%p117 bra 	$L__BB2_69;
	mul.wide.u32 	%rd43, %r136, 4;
	add.s64 	%rd44, %rd18, %rd43;
	mov.b32 	%r104, 2147483647;
	st.global.u32 	[%rd44], %r104;
	add.s64 	%rd45, %rd19, %rd43;
	mov.b32 	%r105, -1;
	st.global.u32 	[%rd45], %r105;
	st.global.u32 	[%rd44+4], %r104;
	st.global.u32 	[%rd45+4], %r105;
	add.s32 	%r136, %r136, 2;
$L__BB2_69:
	and.b32  	%r106, %r47, 1;
	setp.eq.b32 	%p118, %r106, 1;
	not.pred 	%p119, %p118;
	@%p119 bra 	$L__BB2_71;
	mul.wide.u32 	%rd46, %r136, 4;
	add.s64 	%rd47, %rd18, %rd46;
	mov.b32 	%r107, 2147483647;
	st.global.u32 	[%rd47], %r107;
	add.s64 	%rd48, %rd19, %rd46;
	mov.b32 	%r108, -1;
	st.global.u32 	[%rd48], %r108;
$L__BB2_71:
	ret;

}
	// .globl	bottomk_warp_bitonic_rowwise_kernel
.visible .entry bottomk_warp_bitonic_rowwise_kernel(
	.param .u64 .ptr .align 1 bottomk_warp_bitonic_rowwise_kernel_param_0,
	.param .u32 bottomk_warp_bitonic_rowwise_kernel_param_1,
	.param .u32 bottomk_warp_bitonic_rowwise_kernel_param_2,
	.param .u32 bottomk_warp_bitonic_rowwise_kernel_param_3,
	.param .u64 .ptr .align 1 bottomk_warp_bitonic_rowwise_kernel_param_4,
	.param .u64 .ptr .align 1 bottomk_warp_bitonic_rowwise_kernel_param_5
)
{
	.reg .pred 	%p<139>;
	.reg .b32 	%r<138>;
	.reg .b32 	%f<43>;
	.reg .b64 	%rd<73>;

	ld.param.u64 	%rd26, [bottomk_warp_bitonic_rowwise_kernel_param_0];
	ld.param.u32 	%r69, [bottomk_warp_bitonic_rowwise_kernel_param_1];
	ld.param.u32 	%r67, [bottomk_warp_bitonic_rowwise_kernel_param_2];
	ld.param.u32 	%r68, [bottomk_warp_bitonic_rowwise_kernel_param_3];
	ld.param.u64 	%rd27, [bottomk_warp_bitonic_rowwise_kernel_param_4];
	ld.param.u64 	%rd28, [bottomk_warp_bitonic_rowwise_kernel_param_5];
	cvta.to.global.u64 	%rd1, %rd26;
	cvta.to.global.u64 	%rd2, %rd28;
	cvta.to.global.u64 	%rd3, %rd27;
	mov.u32 	%r70, %nctaid.x;
	mov.u32 	%r71, %nctaid.y;
	mov.u32 	%r72, %ctaid.x;
	mov.u32 	%r73, %ctaid.y;
	mov.u32 	%r74, %ctaid.z;
	mad.lo.s32 	%r75, %r71, %r74, %r73;
	mad.lo.s32 	%r1, %r75, %r70, %r72;
	setp.ge.s32 	%p21, %r1, %r69;
	setp.lt.s32 	%p22, %r68, 1;
	or.pred  	%p23, %p21, %p22;
	@%p23 bra 	$L__BB3_71;
	mov.u32 	%r77, %tid.x;
	and.b32  	%r2, %r77, 31;
	// begin inline asm
	activemask.b32 %r76;
	// end inline asm
	setp.gt.s32 	%p24, %r67, 0;
	@%p24 bra 	$L__BB3_14;
	setp.ne.s32 	%p120, %r2, 0;
	@%p120 bra 	$L__BB3_71;
	cvt.s64.s32 	%rd49, %r1;
	cvt.u64.u32 	%rd50, %r68;
	mul.lo.s64 	%rd4, %rd49, %rd50;
	and.b32  	%r4, %r68, 7;
	setp.lt.u32 	%p121, %r68, 8;
	mov.b32 	%r133, 0;
	@%p121 bra 	$L__BB3_6;
	and.b32  	%r133, %r68, 2147483640;
	neg.s32 	%r119, %r133;
	shl.b64 	%rd51, %rd4, 2;
	add.s64 	%rd52, %rd51, 16;
	add.s64 	%rd69, %rd3, %rd52;
	add.s64 	%rd68, %rd2, %rd52;
$L__BB3_5:
	.pragma "nounroll";
	mov.b32 	%r110, 2147483647;
	st.global.u32 	[%rd69+-16], %r110;
	mov.b32 	%r111, -1;
	st.global.u32 	[%rd68+-16], %r111;
	st.global.u32 	[%rd69+-12], %r110;
	st.global.u32 	[%rd68+-12], %r111;
	st.global.u32 	[%rd69+-8], %r110;
	st.global.u32 	[%rd68+-8], %r111;
	st.global.u32 	[%rd69+-4], %r110;
	st.global.u32 	[%rd68+-4], %r111;
	st.global.u32 	[%rd69], %r110;
	st.global.u32 	[%rd68], %r111;
	st.global.u32 	[%rd69+4], %r110;
	st.global.u32 	[%rd68+4], %r111;
	st.global.u32 	[%rd69+8], %r110;
	st.global.u32 	[%rd68+8], %r111;
	st.global.u32 	[%rd69+12], %r110;
	st.global.u32 	[%rd68+12], %r111;
	add.s32 	%r119, %r119, 8;
	add.s64 	%rd69, %rd69, 32;
	add.s64 	%rd68, %rd68, 32;
	setp.eq.s32 	%p122, %r119, 0;
	@%p122 bra 	$L__BB3_6;
	bra.uni 	$L__BB3_5;
$L__BB3_6:
	setp.eq.s32 	%p123, %r4, 0;
	@%p123 bra 	$L__BB3_71;
	and.b32  	%r55, %r68, 3;
	setp.lt.u32 	%p124, %r4, 4;
	@%p124 bra 	$L__BB3_9;
	cvt.u64.u32 	%rd53, %r133;
	add.s64 	%rd54, %rd4, %rd53;
	shl.b64 	%rd55, %rd54, 2;
	add.s64 	%rd56, %rd3, %rd55;
	mov.b32 	%r112, 2147483647;
	st.global.u32 	[%rd56], %r112;
	add.s64 	%rd57, %rd2, %rd55;
	mov.b32 	%r113, -1;
	st.global.u32 	[%rd57], %r113;
	st.global.u32 	[%rd56+4], %r112;
	st.global.u32 	[%rd57+4], %r113;
	st.global.u32 	[%rd56+8], %r112;
	st.global.u32 	[%rd57+8], %r113;
	st.global.u32 	[%rd56+12], %r112;
	st.global.u32 	[%rd57+12], %r113;
	add.s32 	%r133, %r133, 4;
$L__BB3_9:
	setp.eq.s32 	%p125, %r55, 0;
	@%p125 bra 	$L__BB3_71;
	setp.eq.s32 	%p126, %r55, 1;
	@%p126 bra 	$L__BB3_12;
	cvt.u64.u32 	%rd58, %r133;
	add.s64 	%rd59, %rd4, %rd58;
	shl.b64 	%rd60, %rd59, 2;
	add.s64 	%rd61, %rd3, %rd60;
	mov.b32 	%r114, 2147483647;
	st.global.u32 	[%rd61], %r114;
	add.s64 	%rd62, %rd2, %rd60;
	mov.b32 	%r115, -1;
	st.global.u32 	[%rd62], %r115;
	st.global.u32 	[%rd61+4], %r114;
	st.global.u32 	[%rd62+4], %r115;
	add.s32 	%r133, %r133, 2;
$L__BB3_12:
	and.b32  	%r116, %r68, 1;
	setp.eq.b32 	%p127, %r116, 1;
	not.pred 	%p128, %p127;
	@%p128 bra 	$L__BB3_71;
	cvt.u64.u32 	%rd63, %r133;
	add.s64 	%rd64, %rd4, %rd63;
	shl.b64 	%rd65, %rd64, 2;
	add.s64 	%rd66, %rd3, %rd65;
	mov.b32 	%r117, 2147483647;
	st.global.u32 	[%rd66], %r117;
	add.s64 	%rd67, %rd2, %rd65;
	mov.b32 	%r118, -1;
	st.global.u32 	[%rd67], %r118;
	bra.uni 	$L__BB3_71;
$L__BB3_14:
	cvt.s64.s32 	%rd11, %r1;
	cvt.u64.u32 	%rd29, %r67;
	mul.lo.s64 	%rd12, %rd11, %rd29;
	setp.ge.u32 	%p25, %r2, %r67;
	mov.b32 	%r129, -1;
	mov.f32 	%f42, 0f7F800000;
	@%p25 bra 	$L__BB3_37;
	not.b32 	%r81, %r2;
	add.s32 	%r82, %r67, %r81;
	shr.u32 	%r83, %r82, 5;
	add.s32 	%r9, %r83, 1;
	and.b32  	%r10, %r9, 3;
	setp.lt.u32 	%p26, %r82, 96;
	mov.f32 	%f42, 0f7F800000;
	mov.b32 	%r129, -1;
	mov.u32 	%r124, %r2;
	@%p26 bra 	$L__BB3_31;
	or.b32  	%r127, %r2, 64;
	and.b32  	%r85, %r9, 268435452;
	neg.s32 	%r126, %r85;
	mov.f32 	%f42, 0f7F800000;
	mov.b32 	%r129, -1;
$L__BB3_17:
	add.s32 	%r27, %r127, -64;
	cvt.u64.u32 	%rd30, %r27;
	add.s64 	%rd31, %rd12, %rd30;
	shl.b64 	%rd32, %rd31, 2;
	add.s64 	%rd16, %rd1, %rd32;
	ld.global.nc.f32 	%f30, [%rd16];
	setp.lt.s32 	%p28, %r129, 0;
	setp.lt.f32 	%p29, %f30, %f42;
	or.pred  	%p30, %p28, %p29;
	mov.pred 	%p130, 0;
	@%p30 bra 	$L__BB3_20;
	setp.gt.f32 	%p32, %f30, %f42;
	mov.pred 	%p130, -1;
	@%p32 bra 	$L__BB3_20;
	setp.ge.s32 	%p130, %r27, %r129;
$L__BB3_20:
	selp.f32 	%f31, %f42, %f30, %p130;
	selp.b32 	%r28, %r129, %r27, %p130;
	add.s32 	%r29, %r127, -32;
	ld.global.nc.f32 	%f32, [%rd16+128];
	setp.lt.s32 	%p34, %r28, 0;
	setp.lt.f32 	%p35, %f32, %f31;
	or.pred  	%p36, %p34, %p35;
	mov.pred 	%p131, 0;
	@%p36 bra 	$L__BB3_23;
	setp.gt.f32 	%p38, %f32, %f31;
	mov.pred 	%p131, -1;
	@%p38 bra 	$L__BB3_23;
	setp.ge.s32 	%p131, %r29, %r28;
$L__BB3_23:
	selp.f32 	%f33, %f31, %f32, %p131;
	selp.b32 	%r30, %r28, %r29, %p131;
	add.s32 	%r31, %r127, 32;
	ld.global.nc.f32 	%f34, [%rd16+256];
	setp.lt.s32 	%p40, %r30, 0;
	setp.lt.f32 	%p41, %f34, %f33;
	or.pred  	%p42, %p40, %p41;
	mov.pred 	%p132, 0;
	@%p42 bra 	$L__BB3_26;
	setp.gt.f32 	%p44, %f34, %f33;
	mov.pred 	%p132, -1;
	@%p44 bra 	$L__BB3_26;
	setp.ge.s32 	%p132, %r127, %r30;
$L__BB3_26:
	selp.f32 	%f35, %f33, %f34, %p132;
	selp.b32 	%r32, %r30, %r127, %p132;
	ld.global.nc.f32 	%f36, [%rd16+384];
	setp.lt.s32 	%p46, %r32, 0;
	setp.lt.f32 	%p47, %f36, %f35;
	or.pred  	%p48, %p46, %p47;
	mov.pred 	%p133, 0;
	@%p48 bra 	$L__BB3_29;
	setp.gt.f32 	%p50, %f36, %f35;
	mov.pred 	%p133, -1;
	@%p50 bra 	$L__BB3_29;
	setp.ge.s32 	%p133, %r31, %r32;
$L__BB3_29:
	selp.f32 	%f42, %f35, %f36, %p133;
	selp.b32 	%r129, %r32, %r31, %p133;
	add.s32 	%r127, %r127, 128;
	add.s32 	%r126, %r126, 4;
	setp.eq.s32 	%p51, %r126, 0;
	@%p51 bra 	$L__BB3_30;
	bra.uni 	$L__BB3_17;
$L__BB3_30:
	add.s32 	%r124, %r127, -64;
$L__BB3_31:
	setp.eq.s32 	%p52, %r10, 0;
	@%p52 bra 	$L__BB3_37;
	cvt.u64.u32 	%rd33, %r124;
	add.s64 	%rd34, %rd12, %rd33;
	shl.b64 	%rd35, %rd34, 2;
	add.s64 	%rd70, %rd1, %rd35;
	neg.s32 	%r123, %r10;
$L__BB3_33:
	.pragma "nounroll";
	ld.global.nc.f32 	%f37, [%rd70];
	setp.lt.s32 	%p54, %r129, 0;
	setp.lt.f32 	%p55, %f37, %f42;
	or.pred  	%p56, %p54, %p55;
	mov.pred 	%p129, 0;
	@%p56 bra 	$L__BB3_36;
	setp.gt.f32 	%p58, %f37, %f42;
	mov.pred 	%p129, -1;
	@%p58 bra 	$L__BB3_36;
	setp.ge.s32 	%p129, %r124, %r129;
$L__BB3_36:
	selp.f32 	%f42, %f42, %f37, %p129;
	selp.b32 	%r129, %r129, %r124, %p129;
	add.s32 	%r124, %r124, 32;
	add.s64 	%rd70, %rd70, 128;
	add.s32 	%r123, %r123, 1;
	setp.eq.s32 	%p59, %r123, 0;
	@%p59 bra 	$L__BB3_37;
	bra.uni 	$L__BB3_33;
$L__BB3_37:
	mov.b32 	%r86, %f42;
	shfl.sync.down.b32	%r87|%p61, %r86, 16, 31, %r76;
	mov.b32 	%f16, %r87;
	shfl.sync.down.b32	%r37|%p62, %r129, 16, 31, %r76;
	setp.lt.s32 	%p63, %r37, 0;
	mov.pred 	%p60, -1;
	mov.pred 	%p134, %p60;
	@%p63 bra 	$L__BB3_41;
	setp.lt.s32 	%p65, %r129, 0;
	setp.gt.f32 	%p66, %f42, %f16;
	or.pred  	%p67, %p65, %p66;
	mov.pred 	%p134, 0;
	@%p67 bra 	$L__BB3_41;
	setp.lt.f32 	%p69, %f42, %f16;
	mov.pred 	%p134, %p60;
	@%p69 bra 	$L__BB3_41;
	setp.ge.u32 	%p134, %r37, %r129;
$L__BB3_41:
	selp.f32 	%f17, %f42, %f16, %p134;
	selp.b32 	%r38, %r129, %r37, %p134;
	mov.b32 	%r88, %f17;
	shfl.sync.down.b32	%r89|%p71, %r88, 8, 31, %r76;
	mov.b32 	%f18, %r89;
	shfl.sync.down.b32	%r39|%p72, %r38, 8, 31, %r76;
	setp.lt.s32 	%p73, %r39, 0;
	mov.pred 	%p70, -1;
	mov.pred 	%p135, %p70;
	@%p73 bra 	$L__BB3_45;
	setp.lt.s32 	%p75, %r38, 0;
	setp.gt.f32 	%p76, %f17, %f18;
	or.pred  	%p77, %p75, %p76;
	mov.pred 	%p135, 0;
	@%p77 bra 	$L__BB3_45;
	setp.lt.f32 	%p79, %f17, %f18;
	mov.pred 	%p135, %p70;
	@%p79 bra 	$L__BB3_45;
	setp.ge.u32 	%p135, %r39, %r38;
$L__BB3_45:
	selp.f32 	%f19, %f17, %f18, %p135;
	selp.b32 	%r40, %r38, %r39, %p135;
	mov.b32 	%r90, %f19;
	shfl.sync.down.b32	%r91|%p81, %r90, 4, 31, %r76;
	mov.b32 	%f20, %r91;
	shfl.sync.down.b32	%r41|%p82, %r40, 4, 31, %r76;
	setp.lt.s32 	%p83, %r41, 0;
	mov.pred 	%p80, -1;
	mov.pred 	%p136, %p80;
	@%p83 bra 	$L__BB3_49;
	setp.lt.s32 	%p85, %r40, 0;
	setp.gt.f32 	%p86, %f19, %f20;
	or.pred  	%p87, %p85, %p86;
	mov.pred 	%p136, 0;
	@%p87 bra 	$L__BB3_49;
	setp.lt.f32 	%p89, %f19, %f20;
	mov.pred 	%p136, %p80;
	@%p89 bra 	$L__BB3_49;
	setp.ge.u32 	%p136, %r41, %r40;
$L__BB3_49:
	selp.f32 	%f21, %f19, %f20, %p136;
	selp.b32 	%r42, %r40, %r41, %p136;
	mov.b32 	%r92, %f21;
	shfl.sync.down.b32	%r93|%p91, %r92, 2, 31, %r76;
	mov.b32 	%f22, %r93;
	shfl.sync.down.b32	%r43|%p92, %r42, 2, 31, %r76;
	setp.lt.s32 	%p93, %r43, 0;
	mov.pred 	%p90, -1;
	mov.pred 	%p137, %p90;
	@%p93 bra 	$L__BB3_53;
	setp.lt.s32 	%p95, %r42, 0;
	setp.gt.f32 	%p96, %f21, %f22;
	or.pred  	%p97, %p95, %p96;
	mov.pred 	%p137, 0;
	@%p97 bra 	$L__BB3_53;
	setp.lt.f32 	%p99, %f21, %f22;
	mov.pred 	%p137, %p90;
	@%p99 bra 	$L__BB3_53;
	setp.ge.u32 	%p137, %r43, %r42;
$L__BB3_53:
	selp.f32 	%f23, %f21, %f22, %p137;
	selp.b32 	%r44, %r42, %r43, %p137;
	mov.b32 	%r94, %f23;
	shfl.sync.down.b32	%r95|%p101, %r94, 1, 31, %r76;
	mov.b32 	%f24, %r95;
	shfl.sync.down.b32	%r45|%p102, %r44, 1, 31, %r76;
	setp.lt.s32 	%p103, %r45, 0;
	mov.pred 	%p100, -1;
	mov.pred 	%p138, %p100;
	@%p103 bra 	$L__BB3_57;
	setp.lt.s32 	%p105, %r44, 0;
	setp.gt.f32 	%p106, %f23, %f24;
	or.pred  	%p107, %p105, %p106;
	mov.pred 	%p138, 0;
	@%p107 bra 	$L__BB3_57;
	setp.lt.f32 	%p109, %f23, %f24;
	mov.pred 	%p138, %p100;
	@%p109 bra 	$L__BB3_57;
	setp.ge.u32 	%p138, %r45, %r44;
$L__BB3_57:
	selp.f32 	%f25, %f23, %f24, %p138;
	selp.b32 	%r46, %r44, %r45, %p138;
	setp.ne.s32 	%p110, %r2, 0;
	@%p110 bra 	$L__BB3_71;
	cvt.u64.u32 	%rd36, %r68;
	mul.lo.s64 	%rd17, %rd11, %rd36;
	shl.b64 	%rd37, %rd17, 2;
	add.s64 	%rd18, %rd3, %rd37;
	st.global.f32 	[%rd18], %f25;
	add.s64 	%rd19, %rd2, %rd37;
	st.global.u32 	[%rd19], %r46;
	setp.lt.s32 	%p111, %r68, 2;
	@%p111 bra 	$L__BB3_71;
	add.s32 	%r47, %r68, -1;
	add.s32 	%r97, %r68, -2;
	and.b32  	%r48, %r47, 7;
	setp.lt.u32 	%p112, %r97, 7;
	mov.b32 	%r136, 1;
	@%p112 bra 	$L__BB3_63;
	and.b32  	%r99, %r47, -8;
	neg.s32 	%r131, %r99;
	add.s64 	%rd39, %rd37, 16;
	add.s64 	%rd72, %rd3, %rd39;
	add.s64 	%rd71, %rd2, %rd39;
	mov.b32 	%r130, 0;
$L__BB3_61:
	.pragma "nounroll";
	mov.b32 	%r100, 2147483647;
	st.global.u32 	[%rd72+-12], %r100;
	mov.b32 	%r101, -1;
	st.global.u32 	[%rd71+-12], %r101;
	st.global.u32 	[%rd72+-8], %r100;
	st.global.u32 	[%rd71+-8], %r101;
	st.global.u32 	[%rd72+-4], %r100;
	st.global.u32 	[%rd71+-4], %r101;
	st.global.u32 	[%rd72], %r100;
	st.global.u32 	[%rd71], %r101;
	st.global.u32 	[%rd72+4], %r100;
	st.global.u32 	[%rd71+4], %r101;
	st.global.u32 	[%rd72+8], %r100;
	st.global.u32 	[%rd71+8], %r101;
	st.global.u32 	[%rd72+12], %r100;
	st.global.u32 	[%rd71+12], %r101;
	st.global.u32 	[%rd72+16], %r100;
	st.global.u32 	[%rd71+16], %r101;
	add.s32 	%r131, %r131, 8;
	add.s32 	%r130, %r130, 8;
	add.s64 	%rd72, %rd72, 32;
	add.s64 	%rd71, %rd71, 32;
	setp.eq.s32 	%p113, %r131, 0;
	@%p113 bra 	$L__BB3_62;
	bra.uni 	$L__BB3_61;
$L__BB3_62:
	add.s32 	%r136, %r130, 1;
$L__BB3_63:
	setp.eq.s32 	%p114, %r48, 0;
	@%p114 bra 	$L__BB3_71;
	and.b32  	%r62, %r47, 3;
	setp.lt.u32 	%p115, %r48, 4;
	@%p115 bra 	$L__BB3_66;
	mul.wide.u32 	%rd40, %r136, 4;
	add.s64 	%rd41, %rd18, %rd40;
	mov.b32 	%r102, 2147483647;
	st.global.u32 	[%rd41], %r102;
	add.s64 	%rd42, %rd19, %rd40;
	mov.b32 	%r103, -1;
	st.global.u32 	[%rd42], %r103;
	st.global.u32 	[%rd41+4], %r102;
	st.global.u32 	[%rd42+4], %r103;
	st.global.u32 	[%rd41+8], %r102;
	st.global.u32 	[%rd42+8], %r103;
	st.global.u32 	[%rd41+12], %r102;
	st.global.u32 	[%rd42+12], %r103;
	add.s32 	%r136, %r136, 4;
$L__BB3_66:
	setp.eq.s32 	%p116, %r62, 0;
	@%p116 bra 	$L__BB3_71;
	setp.eq.s32 	%p117, %r62, 1;
	@%p117 bra 	$L__BB3_69;
	mul.wide.u32 	%rd43, %r136, 4;
	add.s64 	%rd44, %rd18, %rd43;
	mov.b32 	%r104, 2147483647;
	st.global.u32 	[%rd44], %r104;
	add.s64 	%rd45, %rd19, %rd43;
	mov.b32 	%r105, -1;
	st.global.u32 	[%rd45], %r105;
	st.global.u32 	[%rd44+4], %r104;
	st.global.u32 	[%rd45+4], %r105;
	add.s32 	%r136, %r136, 2;
$L__BB3_69:
	and.b32  	%r106, %r47, 1;
	setp.eq.b32 	%p118, %r106, 1;
	not.pred 	%p119, %p118;
	@%p119 bra 	$L__BB3_71;
	mul.wide.u32 	%rd46, %r136, 4;
	add.s64 	%rd47, %rd18, %rd46;
	mov.b32 	%r107, 2147483647;
	st.global.u32 	[%rd47], %r107;
	add.s64 	%rd48, %rd19, %rd46;
	mov.b32 	%r108, -1;
	st.global.u32 	[%rd48], %r108;
$L__BB3_71:
	ret;

}
	// .globl	midk_shared_odd_even_rowwise_kernel
.visible .entry midk_shared_odd_even_rowwise_kernel(
	.param .u64 .ptr .align 1 midk_shared_odd_even_rowwise_kernel_param_0,
	.param .u32 midk_shared_odd_even_rowwise_kernel_param_1,
	.param .u32 midk_shared_odd_even_rowwise_kernel_param_2,
	.param .u32 midk_shared_odd_even_rowwise_kernel_param_3,
	.param .u64 .ptr .align 1 midk_shared_odd_even_rowwise_kernel_param_4,
	.param .u64 .ptr .align 1 midk_shared_odd_even_rowwise_kernel_param_5
)
{
	.reg .pred 	%p<38>;
	.reg .b32 	%r<139>;
	.reg .b32 	%f<9>;
	.reg .b64 	%rd<92>;

	ld.param.u64 	%rd32, [midk_shared_odd_even_rowwise_kernel_param_0];
	ld.param.u32 	%r64, [midk_shared_odd_even_rowwise_kernel_param_1];
	ld.param.u32 	%r62, [midk_shared_odd_even_rowwise_kernel_param_2];
	ld.param.u32 	%r63, [midk_shared_odd_even_rowwise_kernel_param_3];
	ld.param.u64 	%rd33, [midk_shared_odd_even_rowwise_kernel_param_4];
	ld.param.u64 	%rd34, [midk_shared_odd_even_rowwise_kernel_param_5];
	cvta.to.global.u64 	%rd1, %rd34;
	cvta.to.global.u64 	%rd2, %rd33;
	mov.u32 	%r65, %nctaid.x;
	mov.u32 	%r66, %nctaid.y;
	mov.u32 	%r67, %ctaid.x;
	mov.u32 	%r68, %ctaid.y;
	mov.u32 	%r69, %ctaid.z;
	mad.lo.s32 	%r70, %r66, %r69, %r68;
	mad.lo.s32 	%r1, %r70, %r65, %r67;
	setp.ge.s32 	%p1, %r1, %r64;
	setp.lt.s32 	%p2, %r63, 1;
	or.pred  	%p3, %p1, %p2;
	@%p3 bra 	$L__BB4_44;
	mov.u32 	%r2, %tid.x;
	setp.gt.s32 	%p4, %r62, 0;
	@%p4 bra 	$L__BB4_14;
	setp.ne.s32 	%p29, %r2, 0;
	@%p29 bra 	$L__BB4_44;
	cvt.s64.s32 	%rd65, %r1;
	cvt.u64.u32 	%rd66, %r63;
	mul.lo.s64 	%rd3, %rd65, %rd66;
	and.b32  	%r3, %r63, 7;
	setp.lt.u32 	%p30, %r63, 8;
	mov.b32 	%r134, 0;
	@%p30 bra 	$L__BB4_6;
	and.b32  	%r134, %r63, 2147483640;
	neg.s32 	%r122, %r134;
	shl.b64 	%rd67, %rd3, 2;
	add.s64 	%rd68, %rd67, 16;
	add.s64 	%rd85, %rd2, %rd68;
	add.s64 	%rd84, %rd1, %rd68;
$L__BB4_5:
	.pragma "nounroll";
	mov.b32 	%r113, 2147483647;
	st.global.u32 	[%rd85+-16], %r113;
	mov.b32 	%r114, -1;
	st.global.u32 	[%rd84+-16], %r114;
	st.global.u32 	[%rd85+-12], %r113;
	st.global.u32 	[%rd84+-12], %r114;
	st.global.u32 	[%rd85+-8], %r113;
	st.global.u32 	[%rd84+-8], %r114;
	st.global.u32 	[%rd85+-4], %r113;
	st.global.u32 	[%rd84+-4], %r114;
	st.global.u32 	[%rd85], %r113;
	st.global.u32 	[%rd84], %r114;
	st.global.u32 	[%rd85+4], %r113;
	st.global.u32 	[%rd84+4], %r114;
	st.global.u32 	[%rd85+8], %r113;
	st.global.u32 	[%rd84+8], %r114;
	st.global.u32 	[%rd85+12], %r113;
	st.global.u32 	[%rd84+12], %r114;
	add.s32 	%r122, %r122, 8;
	add.s64 	%rd85, %rd85, 32;
	add.s64 	%rd84, %rd84, 32;
	setp.eq.s32 	%p31, %r122, 0;
	@%p31 bra 	$L__BB4_6;
	bra.uni 	$L__BB4_5;
$L__BB4_6:
	setp.eq.s32 	%p32, %r3, 0;
	@%p32 bra 	$L__BB4_44;
	and.b32  	%r51, %r63, 3;
	setp.lt.u32 	%p33, %r3, 4;
	@%p33 bra 	$L__BB4_9;
	cvt.u64.u32 	%rd69, %r134;
	add.s64 	%rd70, %rd3, %rd69;
	shl.b64 	%rd71, %rd70, 2;
	add.s64 	%rd72, %rd2, %rd71;
	mov.b32 	%r115, 2147483647;
	st.global.u32 	[%rd72], %r115;
	add.s64 	%rd73, %rd1, %rd71;
	mov.b32 	%r116, -1;
	st.global.u32 	[%rd73], %r116;
	st.global.u32 	[%rd72+4], %r115;
	st.global.u32 	[%rd73+4], %r116;
	st.global.u32 	[%rd72+8], %r115;
	st.global.u32 	[%rd73+8], %r116;
	st.global.u32 	[%rd72+12], %r115;
	st.global.u32 	[%rd73+12], %r116;
	add.s32 	%r134, %r134, 4;
$L__BB4_9:
	setp.eq.s32 	%p34, %r51, 0;
	@%p34 bra 	$L__BB4_44;
	setp.eq.s32 	%p35, %r51, 1;
	@%p35 bra 	$L__BB4_12;
	cvt.u64.u32 	%rd74, %r134;
	add.s64 	%rd75, %rd3, %rd74;
	shl.b64 	%rd76, %rd75, 2;
	add.s64 	%rd77, %rd2, %rd76;
	mov.b32 	%r117, 2147483647;
	st.global.u32 	[%rd77], %r117;
	add.s64 	%rd78, %rd1, %rd76;
	mov.b32 	%r118, -1;
	st.global.u32 	[%rd78], %r118;
	st.global.u32 	[%rd77+4], %r117;
	st.global.u32 	[%rd78+4], %r118;
	add.s32 	%r134, %r134, 2;
$L__BB4_12:
	and.b32  	%r119, %r63, 1;
	setp.eq.b32 	%p36, %r119, 1;
	not.pred 	%p37, %p36;
	@%p37 bra 	$L__BB4_44;
	cvt.u64.u32 	%rd79, %r134;
	add.s64 	%rd80, %rd3, %rd79;
	shl.b64 	%rd81, %rd80, 2;
	add.s64 	%rd82, %rd2, %rd81;
	mov.b32 	%r120, 2147483647;
	st.global.u32 	[%rd82], %r120;
	add.s64 	%rd83, %rd1, %rd81;
	mov.b32 	%r121, -1;
	st.global.u32 	[%rd83], %r121;
	bra.uni 	$L__BB4_44;
$L__BB4_14:
	shl.b32 	%r71, %r62, 2;
	mov.u32 	%r72, smem;
	add.s32 	%r8, %r72, %r71;
	cvt.s64.s32 	%rd10, %r1;
	setp.ge.u32 	%p5, %r2, %r62;
	@%p5 bra 	$L__BB4_17;
	mov.u32 	%r9, %ntid.x;
	cvta.to.global.u64 	%rd11, %rd32;
	cvt.u64.u32 	%rd35, %r62;
	mul.lo.s64 	%rd12, %rd10, %rd35;
	mov.u32 	%r123, %r2;
$L__BB4_16:
	cvt.s64.s32 	%rd36, %r123;
	add.s64 	%rd37, %rd12, %rd36;
	shl.b64 	%rd38, %rd37, 2;
	add.s64 	%rd39, %rd11, %rd38;
	ld.global.nc.f32 	%f3, [%rd39];
	shl.b32 	%r73, %r123, 2;
	add.s32 	%r75, %r72, %r73;
	st.shared.f32 	[%r75], %f3;
	add.s32 	%r76, %r8, %r73;
	st.shared.u32 	[%r76], %r123;
	add.s32 	%r123, %r123, %r9;
	setp.lt.s32 	%p6, %r123, %r62;
	@%p6 bra 	$L__BB4_16;
$L__BB4_17:
	bar.sync 	0;
	shl.b32 	%r12, %r2, 1;
	mov.u32 	%r78, %ntid.x;
	shl.b32 	%r13, %r78, 1;
	mov.b32 	%r124, 0;
$L__BB4_18:
	and.b32  	%r79, %r124, 1;
	add.s32 	%r125, %r79, %r12;
	add.s32 	%r80, %r125, 1;
	setp.ge.s32 	%p7, %r80, %r62;
	@%p7 bra 	$L__BB4_23;
$L__BB4_19:
	shl.b32 	%r81, %r125, 2;
	add.s32 	%r17, %r72, %r81;
	ld.shared.f32 	%f1, [%r17];
	add.s32 	%r18, %r8, %r81;
	ld.shared.u32 	%r19, [%r18];
	ld.shared.f32 	%f2, [%r17+4];
	ld.shared.u32 	%r20, [%r18+4];
	setp.gt.f32 	%p8, %f1, %f2;
	@%p8 bra 	$L__BB4_21;
	setp.lt.f32 	%p9, %f1, %f2;
	setp.le.s32 	%p10, %r19, %r20;
	or.pred  	%p11, %p9, %p10;
	@%p11 bra 	$L__BB4_22;
$L__BB4_21:
	st.shared.f32 	[%r17], %f2;
	st.shared.f32 	[%r17+4], %f1;
	st.shared.u32 	[%r18], %r20;
	st.shared.u32 	[%r18+4], %r19;
$L__BB4_22:
	add.s32 	%r125, %r125, %r13;
	add.s32 	%r83, %r125, 1;
	setp.lt.s32 	%p12, %r83, %r62;
	@%p12 bra 	$L__BB4_19;
$L__BB4_23:
	bar.sync 	0;
	add.s32 	%r124, %r124, 1;
	setp.ne.s32 	%p13, %r124, %r62;
	@%p13 bra 	$L__BB4_18;
	setp.ne.s32 	%p14, %r2, 0;
	@%p14 bra 	$L__BB4_44;
	min.s32 	%r136, %r63, %r62;
	sub.s32 	%r84, %r62, %r136;
	shr.u32 	%r85, %r84, 31;
	add.s32 	%r86, %r84, %r85;
	shr.s32 	%r24, %r86, 1;
	cvt.u64.u32 	%rd40, %r63;
	mul.lo.s64 	%rd13, %rd10, %rd40;
	setp.lt.s32 	%p15, %r63, 1;
	@%p15 bra 	$L__BB4_32;
	max.s32 	%r25, %r136, 1;
	and.b32  	%r26, %r25, 3;
	setp.lt.s32 	%p16, %r136, 4;
	mov.b32 	%r128, 0;
	@%p16 bra 	$L__BB4_29;
	and.b32  	%r128, %r25, 2147483644;
	neg.s32 	%r127, %r128;
	shl.b32 	%r88, %r24, 2;
	add.s32 	%r90, %r88, %r72;
	add.s32 	%r126, %r90, 8;
	shl.b64 	%rd41, %rd13, 2;
	add.s64 	%rd42, %rd41, 8;
	add.s64 	%rd87, %rd2, %rd42;
	add.s64 	%rd86, %rd1, %rd42;
$L__BB4_28:
	ld.shared.f32 	%f4, [%r126+-8];
	st.global.f32 	[%rd87+-8], %f4;
	add.s32 	%r91, %r126, %r71;
	ld.shared.u32 	%r92, [%r91+-8];
	st.global.u32 	[%rd86+-8], %r92;
	ld.shared.f32 	%f5, [%r126+-4];
	st.global.f32 	[%rd87+-4], %f5;
	ld.shared.u32 	%r93, [%r91+-4];
	st.global.u32 	[%rd86+-4], %r93;
	ld.shared.f32 	%f6, [%r126];
	st.global.f32 	[%rd87], %f6;
	ld.shared.u32 	%r94, [%r91];
	st.global.u32 	[%rd86], %r94;
	ld.shared.f32 	%f7, [%r126+4];
	st.global.f32 	[%rd87+4], %f7;
	ld.shared.u32 	%r95, [%r91+4];
	st.global.u32 	[%rd86+4], %r95;
	add.s32 	%r127, %r127, 4;
	add.s32 	%r126, %r126, 16;
	add.s64 	%rd87, %rd87, 16;
	add.s64 	%rd86, %rd86, 16;
	setp.ne.s32 	%p17, %r127, 0;
	@%p17 bra 	$L__BB4_28;
$L__BB4_29:
	setp.eq.s32 	%p18, %r26, 0;
	@%p18 bra 	$L__BB4_32;
	cvt.u64.u32 	%rd43, %r128;
	add.s64 	%rd44, %rd13, %rd43;
	shl.b64 	%rd45, %rd44, 2;
	add.s64 	%rd89, %rd1, %rd45;
	add.s64 	%rd88, %rd2, %rd45;
	add.s32 	%r96, %r128, %r24;
	shl.b32 	%r97, %r96, 2;
	add.s32 	%r130, %r72, %r97;
	neg.s32 	%r129, %r26;
$L__BB4_31:
	.pragma "nounroll";
	ld.shared.f32 	%f8, [%r130];
	st.global.f32 	[%rd88], %f8;
	add.s32 	%r99, %r130, %r71;
	ld.shared.u32 	%r100, [%r99];
	st.global.u32 	[%rd89], %r100;
	add.s64 	%rd89, %rd89, 4;
	add.s64 	%rd88, %rd88, 4;
	add.s32 	%r130, %r130, 4;
	add.s32 	%r129, %r129, 1;
	setp.ne.s32 	%p19, %r129, 0;
	@%p19 bra 	$L__BB4_31;
$L__BB4_32:
	setp.ge.s32 	%p20, %r62, %r63;
	@%p20 bra 	$L__BB4_44;
	sub.s32 	%r43, %r63, %r136;
	and.b32  	%r44, %r43, 7;
	sub.s32 	%r101, %r136, %r63;
	setp.gt.u32 	%p21, %r101, -8;
	@%p21 bra 	$L__BB4_36;
	and.b32  	%r102, %r43, -8;
	neg.s32 	%r131, %r102;
	cvt.u64.u32 	%rd46, %r136;
	add.s64 	%rd47, %rd13, %rd46;
	shl.b64 	%rd48, %rd47, 2;
	add.s64 	%rd49, %rd48, 16;
	add.s64 	%rd91, %rd2, %rd49;
	add.s64 	%rd90, %rd1, %rd49;
$L__BB4_35:
	.pragma "nounroll";
	mov.b32 	%r103, 2147483647;
	st.global.u32 	[%rd91+-16], %r103;
	mov.b32 	%r104, -1;
	st.global.u32 	[%rd90+-16], %r104;
	st.global.u32 	[%rd91+-12], %r103;
	st.global.u32 	[%rd90+-12], %r104;
	st.global.u32 	[%rd91+-8], %r103;
	st.global.u32 	[%rd90+-8], %r104;
	st.global.u32 	[%rd91+-4], %r103;
	st.global.u32 	[%rd90+-4], %r104;
	st.global.u32 	[%rd91], %r103;
	st.global.u32 	[%rd90], %r104;
	st.global.u32 	[%rd91+4], %r103;
	st.global.u32 	[%rd90+4], %r104;
	st.global.u32 	[%rd91+8], %r103;
	st.global.u32 	[%rd90+8], %r104;
	st.global.u32 	[%rd91+12], %r103;
	st.global.u32 	[%rd90+12], %r104;
	add.s32 	%r136, %r136, 8;
	add.s32 	%r131, %r131, 8;
	add.s64 	%rd91, %rd91, 32;
	add.s64 	%rd90, %rd90, 32;
	setp.eq.s32 	%p22, %r131, 0;
	@%p22 bra 	$L__BB4_36;
	bra.uni 	$L__BB4_35;
$L__BB4_36:
	setp.eq.s32 	%p23, %r44, 0;
	@%p23 bra 	$L__BB4_44;
	and.b32  	%r57, %r43, 3;
	setp.lt.u32 	%p24, %r44, 4;
	@%p24 bra 	$L__BB4_39;
	cvt.u64.u32 	%rd50, %r136;
	add.s64 	%rd51, %rd13, %rd50;
	shl.b64 	%rd52, %rd51, 2;
	add.s64 	%rd53, %rd2, %rd52;
	mov.b32 	%r105, 2147483647;
	st.global.u32 	[%rd53], %r105;
	add.s64 	%rd54, %rd1, %rd52;
	mov.b32 	%r106, -1;
	st.global.u32 	[%rd54], %r106;
	st.global.u32 	[%rd53+4], %r105;
	st.global.u32 	[%rd54+4], %r106;
	st.global.u32 	[%rd53+8], %r105;
	st.global.u32 	[%rd54+8], %r106;
	st.global.u32 	[%rd53+12], %r105;
	st.global.u32 	[%rd54+12], %r106;
	add.s32 	%r136, %r136, 4;
$L__BB4_39:
	setp.eq.s32 	%p25, %r57, 0;
	@%p25 bra 	$L__BB4_44;
	setp.eq.s32 	%p26, %r57, 1;
	@%p26 bra 	$L__BB4_42;
	cvt.u64.u32 	%rd55, %r136;
	add.s64 	%rd56, %rd13, %rd55;
	shl.b64 	%rd57, %rd56, 2;
	add.s64 	%rd58, %rd2, %rd57;
	mov.b32 	%r107, 2147483647;
	st.global.u32 	[%rd58], %r107;
	add.s64 	%rd59, %rd1, %rd57;
	mov.b32 	%r108, -1;
	st.global.u32 	[%rd59], %r108;
	st.global.u32 	[%rd58+4], %r107;
	st.global.u32 	[%rd59+4], %r108;
	add.s32 	%r136, %r136, 2;
$L__BB4_42:
	and.b32  	%r109, %r43, 1;
	setp.eq.b32 	%p27, %r109, 1;
	not.pred 	%p28, %p27;
	@%p28 bra 	$L__BB4_44;
	cvt.u64.u32 	%rd60, %r136;
	add.s64 	%rd61, %rd13, %rd60;
	shl.b64 	%rd62, %rd61, 2;
	add.s64 	%rd63, %rd2, %rd62;
	mov.b32 	%r110, 2147483647;
	st.global.u32 	[%rd63], %r110;
	add.s64 	%rd64, %rd1, %rd62;
	mov.b32 	%r111, -1;
	st.global.u32 	[%rd64], %r111;
$L__BB4_44:
	ret;

}


// ===== COMPILED SASS (sm_100) =====

	.target	sm_100

	.elftype	@"ET_EXEC"


//--------------------- .note.nv.tkinfo           --------------------------
	.section	.note.nv.tkinfo,"",@"SHT_NOTE"
	.sectionflags	@"SHF_NOTE_NV_TKINFO"
	.tkinfo
        /*0018*/ 	.word	0x00000002
        /*0030*/ 	.string	""
        /*0030*/ 	.string	"ptxas"
        /*0030*/ 	.string	"Cuda compilation tools, release 13.0, V13.0.88"
        /*0030*/ 	.string	"Build cuda_13.0.r13.0/compiler.36424714_0"
        /*0030*/ 	.string	"-arch sm_100 -m 64 "



//--------------------- .note.nv.cuinfo           --------------------------
	.section	.note.nv.cuinfo,"",@"SHT_NOTE"
	.sectionflags	@"SHF_NOTE_NV_CUINFO"
        /*0018*/ 	.short	0x0002
        /*001a*/ 	.short	0x0064
        /*001c*/ 	.short	0x0082
	.zero		2


//--------------------- .nv.info                  --------------------------
	.section	.nv.info,"",@"SHT_CUDA_INFO"
	.align	4


	//----- nvinfo : EIATTR_REGCOUNT
	.align		4
        /*0000*/ 	.byte	0x04, 0x2f
        /*0002*/ 	.short	(.L_1 - .L_0)
	.align		4
.L_0:
        /*0004*/ 	.word	index@(topk_warp_heap_rowwise_kernel)
        /*0008*/ 	.word	0x0000001c


	//----- nvinfo : EIATTR_FRAME_SIZE
	.align		4
.L_1:
        /*000c*/ 	.byte	0x04, 0x11
        /*000e*/ 	.short	(.L_3 - .L_2)
	.align		4
.L_2:
        /*0010*/ 	.word	index@(topk_warp_heap_rowwise_kernel)
        /*0014*/ 	.word	0x00000040


	//----- nvinfo : EIATTR_REGCOUNT
	.align		4
.L_3:
        /*0018*/ 	.byte	0x04, 0x2f
        /*001a*/ 	.short	(.L_5 - .L_4)
	.align		4
.L_4:
        /*001c*/ 	.word	index@(bottomk_warp_heap_rowwise_kernel)
        /*0020*/ 	.word	0x0000001c


	//----- nvinfo : EIATTR_FRAME_SIZE
	.align		4
.L_5:
        /*0024*/ 	.byte	0x04, 0x11
        /*0026*/ 	.short	(.L_7 - .L_6)
	.align		4
.L_6:
        /*0028*/ 	.word	index@(bottomk_warp_heap_rowwise_kernel)
        /*002c*/ 	.word	0x00000040


	//----- nvinfo : EIATTR_REGCOUNT
	.align		4
.L_7:
        /*0030*/ 	.byte	0x04, 0x2f
        /*0032*/ 	.short	(.L_9 - .L_8)
	.align		4
.L_8:
        /*0034*/ 	.word	index@(topk_warp_bitonic_rowwise_kernel)
        /*0038*/ 	.word	0x00000019


	//----- nvinfo : EIATTR_FRAME_SIZE
	.align		4
.L_9:
        /*003c*/ 	.byte	0x04, 0x11
        /*003e*/ 	.short	(.L_11 - .L_10)
	.align		4
.L_10:
        /*0040*/ 	.word	index@(topk_warp_bitonic_rowwise_kernel)
        /*0044*/ 	.word	0x00000000


	//----- nvinfo : EIATTR_REGCOUNT
	.align		4
.L_11:
        /*0048*/ 	.byte	0x04, 0x2f
        /*004a*/ 	.short	(.L_13 - .L_12)
	.align		4
.L_12:
        /*004c*/ 	.word	index@(bottomk_warp_bitonic_rowwise_kernel)
        /*0050*/ 	.word	0x00000019


	//----- nvinfo : EIATTR_FRAME_SIZE
	.align		4
.L_13:
        /*0054*/ 	.byte	0x04, 0x11
        /*0056*/ 	.short	(.L_15 - .L_14)
	.align		4
.L_14:
        /*0058*/ 	.word	index@(bottomk_warp_bitonic_rowwise_kernel)
        /*005c*/ 	.word	0x00000000


	//----- nvinfo : EIATTR_REGCOUNT
	.align		4
.L_15:
        /*0060*/ 	.byte	0x04, 0x2f
        /*0062*/ 	.short	(.L_17 - .L_16)
	.align		4
.L_16:
        /*0064*/ 	.word	index@(midk_shared_odd_even_rowwise_kernel)
        /*0068*/ 	.word	0x00000020


	//----- nvinfo : EIATTR_FRAME_SIZE
	.align		4
.L_17:
        /*006c*/ 	.byte	0x04, 0x11
        /*006e*/ 	.short	(.L_19 - .L_18)
	.align		4
.L_18:
        /*0070*/ 	.word	index@(midk_shared_odd_even_rowwise_kernel)
        /*0074*/ 	.word	0x00000000


	//----- nvinfo : EIATTR_MIN_STACK_SIZE
	.align		4
.L_19:
        /*0078*/ 	.byte	0x04, 0x12
        /*007a*/ 	.short	(.L_21 - .L_20)
	.align		4
.L_20:
        /*007c*/ 	.word	index@(midk_shared_odd_even_rowwise_kernel)
        /*0080*/ 	.word	0x00000000


	//----- nvinfo : EIATTR_MIN_STACK_SIZE
	.align		4
.L_21:
        /*0084*/ 	.byte	0x04, 0x12
        /*0086*/ 	.short	(.L_23 - .L_22)
	.align		4
.L_22:
        /*0088*/ 	.word	index@(bottomk_warp_bitonic_rowwise_kernel)
        /*008c*/ 	.word	0x00000000


	//----- nvinfo : EIATTR_MIN_STACK_SIZE
	.align		4
.L_23:
        /*0090*/ 	.byte	0x04, 0x12
        /*0092*/ 	.short	(.L_25 - .L_24)
	.align		4
.L_24:
        /*0094*/ 	.word	index@(topk_warp_bitonic_rowwise_kernel)
        /*0098*/ 	.word	0x00000000


	//----- nvinfo : EIATTR_MIN_STACK_SIZE
	.align		4
.L_25:
        /*009c*/ 	.byte	0x04, 0x12
        /*009e*/ 	.short	(.L_27 - .L_26)
	.align		4
.L_26:
        /*00a0*/ 	.word	index@(bottomk_warp_heap_rowwise_kernel)
        /*00a4*/ 	.word	0x00000040


	//----- nvinfo : EIATTR_MIN_STACK_SIZE
	.align		4
.L_27:
        /*00a8*/ 	.byte	0x04, 0x12
        /*00aa*/ 	.short	(.L_29 - .L_28)
	.align		4
.L_28:
        /*00ac*/ 	.word	index@(topk_warp_heap_rowwise_kernel)
        /*00b0*/ 	.word	0x00000040
.L_29:


//--------------------- .nv.compat                --------------------------
	.section	.nv.compat,"",@"SHT_CUDA_COMPAT_INFO"
	.align	4
        /*0000*/ 	.byte	0x02, 0x09, 0x00, 0x00, 0x02, 0x02, 0x01, 0x00, 0x02, 0x05, 0x05, 0x00, 0x03, 0x07, 0x01, 0x01
        /*0010*/ 	.byte	0x02, 0x03, 0x00, 0x00, 0x02, 0x06, 0x01, 0x00, 0x04, 0x0b, 0x08, 0x00, 0x09, 0x00, 0x00, 0x00
        /*0020*/ 	.byte	0x00, 0x00, 0x00, 0x00


//--------------------- .nv.info.midk_shared_odd_even_rowwise_kernel --------------------------
	.section	.nv.info.midk_shared_odd_even_rowwise_kernel,"",@"SHT_CUDA_INFO"
	.sectionflags	@""
	.align	4


	//----- nvinfo : EIATTR_CUDA_API_VERSION
	.align		4
        /*0000*/ 	.byte	0x04, 0x37
        /*0002*/ 	.short	(.L_31 - .L_30)
.L_30:
        /*0004*/ 	.word	0x00000082


	//----- nvinfo : EIATTR_KPARAM_INFO
	.align		4
.L_31:
        /*0008*/ 	.byte	0x04, 0x17
        /*000a*/ 	.short	(.L_33 - .L_32)
.L_32:
        /*000c*/ 	.word	0x00000000
        /*0010*/ 	.short	0x0005
        /*0012*/ 	.short	0x0020
        /*0014*/ 	.byte	0x00, 0xf5, 0x21, 0x00


	//----- nvinfo : EIATTR_KPARAM_INFO
	.align		4
.L_33:
        /*0018*/ 	.byte	0x04, 0x17
        /*001a*/ 	.short	(.L_35 - .L_34)
.L_34:
        /*001c*/ 	.word	0x00000000
        /*0020*/ 	.short	0x0004
        /*0022*/ 	.short	0x0018
        /*0024*/ 	.byte	0x00, 0xf5, 0x21, 0x00


	//----- nvinfo : EIATTR_KPARAM_INFO
	.align		4
.L_35:
        /*0028*/ 	.byte	0x04, 0x17
        /*002a*/ 	.short	(.L_37 - .L_36)
.L_36:
        /*002c*/ 	.word	0x00000000
        /*0030*/ 	.short	0x0003
        /*0032*/ 	.short	0x0010
        /*0034*/ 	.byte	0x00, 0xf0, 0x11, 0x00


	//----- nvinfo : EIATTR_KPARAM_INFO
	.align		4
.L_37:
        /*0038*/ 	.byte	0x04, 0x17
        /*003a*/ 	.short	(.L_39 - .L_38)
.L_38:
        /*003c*/ 	.word	0x00000000
        /*0040*/ 	.short	0x0002
        /*0042*/ 	.short	0x000c
        /*0044*/ 	.byte	0x00, 0xf0, 0x11, 0x00


	//----- nvinfo : EIATTR_KPARAM_INFO
	.align		4
.L_39:
        /*0048*/ 	.byte	0x04, 0x17
        /*004a*/ 	.short	(.L_41 - .L_40)
.L_40:
        /*004c*/ 	.word	0x00000000
        /*0050*/ 	.short	0x0001
        /*0052*/ 	.short	0x0008
        /*0054*/ 	.byte	0x00, 0xf0, 0x11, 0x00


	//----- nvinfo : EIATTR_KPARAM_INFO
	.align		4
.L_41:
        /*0058*/ 	.byte	0x04, 0x17
        /*005a*/ 	.short	(.L_43 - .L_42)
.L_42:
        /*005c*/ 	.word	0x00000000
        /*0060*/ 	.short	0x0000
        /*0062*/ 	.short	0x0000
        /*0064*/ 	.byte	0x00, 0xf5, 0x21, 0x00


	//----- nvinfo : EIATTR_SPARSE_MMA_MASK
	.align		4
.L_43:
        /*0068*/ 	.byte	0x03, 0x50
        /*006a*/ 	.short	0x0000


	//----- nvinfo : EIATTR_MAXREG_COUNT
	.align		4
        /*006c*/ 	.byte	0x03, 0x1b
        /*006e*/ 	.short	0x00ff


	//----- nvinfo : EIATTR_NUM_BARRIERS
	.align		4
        /*0070*/ 	.byte	0x02, 0x4c
        /*0072*/ 	.byte	0x01
	.zero		1


	//----- nvinfo : EIATTR_MERCURY_ISA_VERSION
	.align		4
        /*0074*/ 	.byte	0x03, 0x5f
        /*0076*/ 	.short	0x0101


	//----- nvinfo : EIATTR_VRC_CTA_INIT_COUNT
	.align		4
        /*0078*/ 	.byte	0x02, 0x4a
	.zero		1
	.zero		1


	//----- nvinfo : EIATTR_EXIT_INSTR_OFFSETS
	.align		4
        /*007c*/ 	.byte	0x04, 0x1c
        /*007e*/ 	.short	(.L_45 - .L_44)


	//   ....[0]....
.L_44:
        /*0080*/ 	.word	0x000000c0


	//   ....[1]....
        /*0084*/ 	.word	0x00000130


	//   ....[2]....
        /*0088*/ 	.word	0x00000440


	//   ....[3]....
        /*008c*/ 	.word	0x000005e0


	//   ....[4]....
        /*0090*/ 	.word	0x00000740


	//   ....[5]....
        /*0094*/ 	.word	0x00000830


	//   ....[6]....
        /*0098*/ 	.word	0x00000c20


	//   ....[7]....
        /*009c*/ 	.word	0x00001b10


	//   ....[8]....
        /*00a0*/ 	.word	0x00001e40


	//   ....[9]....
        /*00a4*/ 	.word	0x00002000


	//   ....[10]....
        /*00a8*/ 	.word	0x00002180


	//   ....[11]....
        /*00ac*/ 	.word	0x00002270


	//----- nvinfo : EIATTR_CRS_STACK_SIZE
	.align		4
.L_45:
        /*00b0*/ 	.byte	0x04, 0x1e
        /*00b2*/ 	.short	(.L_47 - .L_46)
.L_46:
        /*00b4*/ 	.word	0x00000000


	//----- nvinfo : EIATTR_CBANK_PARAM_SIZE
	.align		4
.L_47:
        /*00b8*/ 	.byte	0x03, 0x19
        /*00ba*/ 	.short	0x0028


	//----- nvinfo : EIATTR_PARAM_CBANK
	.align		4
        /*00bc*/ 	.byte	0x04, 0x0a
        /*00be*/ 	.short	(.L_49 - .L_48)
	.align		4
.L_48:
        /*00c0*/ 	.word	index@(.nv.constant0.midk_shared_odd_even_rowwise_kernel)
        /*00c4*/ 	.short	0x0380
        /*00c6*/ 	.short	0x0028


	//----- nvinfo : EIATTR_SW_WAR
	.align		4
.L_49:
        /*00c8*/ 	.byte	0x04, 0x36
        /*00ca*/ 	.short	(.L_51 - .L_50)
.L_50:
        /*00cc*/ 	.word	0x00000008
.L_51:


//--------------------- .nv.info.bottomk_warp_bitonic_rowwise_kernel --------------------------
	.section	.nv.info.bottomk_warp_bitonic_rowwise_kernel,"",@"SHT_CUDA_INFO"
	.sectionflags	@""
	.align	4


	//----- nvinfo : EIATTR_CUDA_API_VERSION
	.align		4
        /*0000*/ 	.byte	0x04, 0x37
        /*0002*/ 	.short	(.L_53 - .L_52)
.L_52:
        /*0004*/ 	.word	0x00000082


	//----- nvinfo : EIATTR_KPARAM_INFO
	.align		4
.L_53:
        /*0008*/ 	.byte	0x04, 0x17
        /*000a*/ 	.short	(.L_55 - .L_54)
.L_54:
        /*000c*/ 	.word	0x00000000
        /*0010*/ 	.short	0x0005
        /*0012*/ 	.short	0x0020
        /*0014*/ 	.byte	0x00, 0xf5, 0x21, 0x00


	//----- nvinfo : EIATTR_KPARAM_INFO
	.align		4
.L_55:
        /*0018*/ 	.byte	0x04, 0x17
        /*001a*/ 	.short	(.L_57 - .L_56)
.L_56:
        /*001c*/ 	.word	0x00000000
        /*0020*/ 	.short	0x0004
        /*0022*/ 	.short	0x0018
        /*0024*/ 	.byte	0x00, 0xf5, 0x21, 0x00


	//----- nvinfo : EIATTR_KPARAM_INFO
	.align		4
.L_57:
        /*0028*/ 	.byte	0x04, 0x17
        /*002a*/ 	.short	(.L_59 - .L_58)
.L_58:
        /*002c*/ 	.word	0x00000000
        /*0030*/ 	.short	0x0003
        /*0032*/ 	.short	0x0010
        /*0034*/ 	.byte	0x00, 0xf0, 0x11, 0x00


	//----- nvinfo : EIATTR_KPARAM_INFO
	.align		4
.L_59:
        /*0038*/ 	.byte	0x04, 0x17
        /*003a*/ 	.short	(.L_61 - .L_60)
.L_60:
        /*003c*/ 	.word	0x00000000
        /*0040*/ 	.short	0x0002
        /*0042*/ 	.short	0x000c
        /*0044*/ 	.byte	0x00, 0xf0, 0x11, 0x00


	//----- nvinfo : EIATTR_KPARAM_INFO
	.align		4
.L_61:
        /*0048*/ 	.byte	0x04, 0x17
        /*004a*/ 	.short	(.L_63 - .L_62)
.L_62:
        /*004c*/ 	.word	0x00000000
        /*0050*/ 	.short	0x0001
        /*0052*/ 	.short	0x0008
        /*0054*/ 	.byte	0x00, 0xf0, 0x11, 0x00


	//----- nvinfo : EIATTR_KPARAM_INFO
	.align		4
.L_63:
        /*0058*/ 	.byte	0x04, 0x17
        /*005a*/ 	.short	(.L_65 - .L_64)
.L_64:
        /*005c*/ 	.word	0x00000000
        /*0060*/ 	.short	0x0000
        /*0062*/ 	.short	0x0000
        /*0064*/ 	.byte	0x00, 0xf5, 0x21, 0x00


	//----- nvinfo : EIATTR_SPARSE_MMA_MASK
	.align		4
.L_65:
        /*0068*/ 	.byte	0x03, 0x50
        /*006a*/ 	.short	0x0000


	//----- nvinfo : EIATTR_MAXREG_COUNT
	.align		4
        /*006c*/ 	.byte	0x03, 0x1b
        /*006e*/ 	.short	0x00ff


	//----- nvinfo : EIATTR_MERCURY_ISA_VERSION
	.align		4
        /*0070*/ 	.byte	0x03, 0x5f
        /*0072*/ 	.short	0x0101


	//----- nvinfo : EIATTR_COOP_GROUP_MASK_REGIDS
	.align		4
        /*0074*/ 	.byte	0x04, 0x29
        /*0076*/ 	.short	(.L_67 - .L_66)


	//   ....[0]....
.L_66:
        /*0078*/ 	.word	0x05000004


	//   ....[1]....
        /*007c*/ 	.word	0x05000004


	//   ....[2]....
        /*0080*/ 	.word	0x05000004


	//   ....[3]....
        /*0084*/ 	.word	0x05000004


	//   ....[4]....
        /*0088*/ 	.word	0x05000004


	//   ....[5]....
        /*008c*/ 	.word	0x05000004


	//   ....[6]....
        /*0090*/ 	.word	0x05000004


	//   ....[7]....
        /*0094*/ 	.word	0x05000004


	//   ....[8]....
        /*0098*/ 	.word	0x05000004


	//   ....[9]....
        /*009c*/ 	.word	0x05000004


	//----- nvinfo : EIATTR_COOP_GROUP_INSTR_OFFSETS
	.align		4
.L_67:
        /*00a0*/ 	.byte	0x04, 0x28
        /*00a2*/ 	.short	(.L_69 - .L_68)


	//   ....[0]....
.L_68:
        /*00a4*/ 	.word	0x000012e0


	//   ....[1]....
        /*00a8*/ 	.word	0x00001310


	//   ....[2]....
        /*00ac*/ 	.word	0x000013f0


	//   ....[3]....
        /*00b0*/ 	.word	0x00001400


	//   ....[4]....
        /*00b4*/ 	.word	0x000014e0


	//   ....[5]....
        /*00b8*/ 	.word	0x000014f0


	//   ....[6]....
        /*00bc*/ 	.word	0x000015d0


	//   ....[7]....
        /*00c0*/ 	.word	0x000015e0


	//   ....[8]....
        /*00c4*/ 	.word	0x000016c0


	//   ....[9]....
        /*00c8*/ 	.word	0x000016e0


	//----- nvinfo : EIATTR_VRC_CTA_INIT_COUNT
	.align		4
.L_69:
        /*00cc*/ 	.byte	0x02, 0x4a
	.zero		1
	.zero		1


	//----- nvinfo : EIATTR_EXIT_INSTR_OFFSETS
	.align		4
        /*00d0*/ 	.byte	0x04, 0x1c
        /*00d2*/ 	.short	(.L_71 - .L_70)


	//   ....[0]....
.L_70:
        /*00d4*/ 	.word	0x000000c0


	//   ....[1]....
        /*00d8*/ 	.word	0x00000150


	//   ....[2]....
        /*00dc*/ 	.word	0x00000460


	//   ....[3]....
        /*00e0*/ 	.word	0x00000600


	//   ....[4]....
        /*00e4*/ 	.word	0x00000760


	//   ....[5]....
        /*00e8*/ 	.word	0x00000850


	//   ....[6]....
        /*00ec*/ 	.word	0x00001780


	//   ....[7]....
        /*00f0*/ 	.word	0x000018a0


	//   ....[8]....
        /*00f4*/ 	.word	0x00001ba0


	//   ....[9]....
        /*00f8*/ 	.word	0x00001cc0


	//   ....[10]....
        /*00fc*/ 	.word	0x00001da0


	//   ....[11]....
        /*0100*/ 	.word	0x00001e10


	//----- nvinfo : EIATTR_CRS_STACK_SIZE
	.align		4
.L_71:
        /*0104*/ 	.byte	0x04, 0x1e
        /*0106*/ 	.short	(.L_73 - .L_72)
.L_72:
        /*0108*/ 	.word	0x00000000


	//----- nvinfo : EIATTR_CBANK_PARAM_SIZE
	.align		4
.L_73:
        /*010c*/ 	.byte	0x03, 0x19
        /*010e*/ 	.short	0x0028


	//----- nvinfo : EIATTR_PARAM_CBANK
	.align		4
        /*0110*/ 	.byte	0x04, 0x0a
        /*0112*/ 	.short	(.L_75 - .L_74)
	.align		4
.L_74:
        /*0114*/ 	.word	index@(.nv.constant0.bottomk_warp_bitonic_rowwise_kernel)
        /*0118*/ 	.short	0x0380
        /*011a*/ 	.short	0x0028


	//----- nvinfo : EIATTR_SW_WAR
	.align		4
.L_75:
        /*011c*/ 	.byte	0x04, 0x36
        /*011e*/ 	.short	(.L_77 - .L_76)
.L_76:
        /*0120*/ 	.word	0x00000008
.L_77:


//--------------------- .nv.info.topk_warp_bitonic_rowwise_kernel --------------------------
	.section	.nv.info.topk_warp_bitonic_rowwise_kernel,"",@"SHT_CUDA_INFO"
	.sectionflags	@""
	.align	4


	//----- nvinfo : EIATTR_CUDA_API_VERSION
	.align		4
        /*0000*/ 	.byte	0x04, 0x37
        /*0002*/ 	.short	(.L_79 - .L_78)
.L_78:
        /*0004*/ 	.word	0x00000082


	//----- nvinfo : EIATTR_KPARAM_INFO
	.align		4
.L_79:
        /*0008*/ 	.byte	0x04, 0x17
        /*000a*/ 	.short	(.L_81 - .L_80)
.L_80:
        /*000c*/ 	.word	0x00000000
        /*0010*/ 	.short	0x0005
        /*0012*/ 	.short	0x0020
        /*0014*/ 	.byte	0x00, 0xf5, 0x21, 0x00


	//----- nvinfo : EIATTR_KPARAM_INFO
	.align		4
.L_81:
        /*0018*/ 	.byte	0x04, 0x17
        /*001a*/ 	.short	(.L_83 - .L_82)
.L_82:
        /*001c*/ 	.word	0x00000000
        /*0020*/ 	.short	0x0004
        /*0022*/ 	.short	0x0018
        /*0024*/ 	.byte	0x00, 0xf5, 0x21, 0x00


	//----- nvinfo : EIATTR_KPARAM_INFO
	.align		4
.L_83:
        /*0028*/ 	.byte	0x04, 0x17
        /*002a*/ 	.short	(.L_85 - .L_84)
.L_84:
        /*002c*/ 	.word	0x00000000
        /*0030*/ 	.short	0x0003
        /*0032*/ 	.short	0x0010
        /*0034*/ 	.byte	0x00, 0xf0, 0x11, 0x00


	//----- nvinfo : EIATTR_KPARAM_INFO
	.align		4
.L_85:
        /*0038*/ 	.byte	0x04, 0x17
        /*003a*/ 	.short	(.L_87 - .L_86)
.L_86:
        /*003c*/ 	.word	0x00000000
        /*0040*/ 	.short	0x0002
        /*0042*/ 	.short	0x000c
        /*0044*/ 	.byte	0x00, 0xf0, 0x11, 0x00


	//----- nvinfo : EIATTR_KPARAM_INFO
	.align		4
.L_87:
        /*0048*/ 	.byte	0x04, 0x17
        /*004a*/ 	.short	(.L_89 - .L_88)
.L_88:
        /*004c*/ 	.word	0x00000000
        /*0050*/ 	.short	0x0001
        /*0052*/ 	.short	0x0008
        /*0054*/ 	.byte	0x00, 0xf0, 0x11, 0x00


	//----- nvinfo : EIATTR_KPARAM_INFO
	.align		4
.L_89:
        /*0058*/ 	.byte	0x04, 0x17
        /*005a*/ 	.short	(.L_91 - .L_90)
.L_90:
        /*005c*/ 	.word	0x00000000
        /*0060*/ 	.short	0x0000
        /*0062*/ 	.short	0x0000
        /*0064*/ 	.byte	0x00, 0xf5, 0x21, 0x00


	//----- nvinfo : EIATTR_SPARSE_MMA_MASK
	.align		4
.L_91:
        /*0068*/ 	.byte	0x03, 0x50
        /*006a*/ 	.short	0x0000


	//----- nvinfo : EIATTR_MAXREG_COUNT
	.align		4
        /*006c*/ 	.byte	0x03, 0x1b
        /*006e*/ 	.short	0x00ff


	//----- nvinfo : EIATTR_MERCURY_ISA_VERSION
	.align		4
        /*0070*/ 	.byte	0x03, 0x5f
        /*0072*/ 	.short	0x0101


	//----- nvinfo : EIATTR_COOP_GROUP_MASK_REGIDS
	.align		4
        /*0074*/ 	.byte	0x04, 0x29
        /*0076*/ 	.short	(.L_93 - .L_92)


	//   ....[0]....
.L_92:
        /*0078*/ 	.word	0x05000004


	//   ....[1]....
        /*007c*/ 	.word	0x05000004


	//   ....[2]....
        /*0080*/ 	.word	0x05000004


	//   ....[3]....
        /*0084*/ 	.word	0x05000004


	//   ....[4]....
        /*0088*/ 	.word	0x05000004


	//   ....[5]....
        /*008c*/ 	.word	0x05000004


	//   ....[6]....
        /*0090*/ 	.word	0x05000004


	//   ....[7]....
        /*0094*/ 	.word	0x05000004


	//   ....[8]....
        /*0098*/ 	.word	0x05000004


	//   ....[9]....
        /*009c*/ 	.word	0x05000004


	//----- nvinfo : EIATTR_COOP_GROUP_INSTR_OFFSETS
	.align		4
.L_93:
        /*00a0*/ 	.byte	0x04, 0x28
        /*00a2*/ 	.short	(.L_95 - .L_94)


	//   ....[0]....
.L_94:
        /*00a4*/ 	.word	0x000012e0


	//   ....[1]....
        /*00a8*/ 	.word	0x00001310


	//   ....[2]....
        /*00ac*/ 	.word	0x000013f0


	//   ....[3]....
        /*00b0*/ 	.word	0x00001400


	//   ....[4]....
        /*00b4*/ 	.word	0x000014e0


	//   ....[5]....
        /*00b8*/ 	.word	0x000014f0


	//   ....[6]....
        /*00bc*/ 	.word	0x000015d0


	//   ....[7]....
        /*00c0*/ 	.word	0x000015e0


	//   ....[8]....
        /*00c4*/ 	.word	0x000016c0


	//   ....[9]....
        /*00c8*/ 	.word	0x000016e0


	//----- nvinfo : EIATTR_VRC_CTA_INIT_COUNT
	.align		4
.L_95:
        /*00cc*/ 	.byte	0x02, 0x4a
	.zero		1
	.zero		1


	//----- nvinfo : EIATTR_EXIT_INSTR_OFFSETS
	.align		4
        /*00d0*/ 	.byte	0x04, 0x1c
        /*00d2*/ 	.short	(.L_97 - .L_96)


	//   ....[0]....
.L_96:
        /*00d4*/ 	.word	0x000000c0


	//   ....[1]....
        /*00d8*/ 	.word	0x00000150


	//   ....[2]....
        /*00dc*/ 	.word	0x00000460


	//   ....[3]....
        /*00e0*/ 	.word	0x00000600


	//   ....[4]....
        /*00e4*/ 	.word	0x00000760


	//   ....[5]....
        /*00e8*/ 	.word	0x00000850


	//   ....[6]....
        /*00ec*/ 	.word	0x00001780


	//   ....[7]....
        /*00f0*/ 	.word	0x000018a0


	//   ....[8]....
        /*00f4*/ 	.word	0x00001ba0


	//   ....[9]....
        /*00f8*/ 	.word	0x00001cc0


	//   ....[10]....
        /*00fc*/ 	.word	0x00001da0


	//   ....[11]....
        /*0100*/ 	.word	0x00001e10


	//----- nvinfo : EIATTR_CRS_STACK_SIZE
	.align		4
.L_97:
        /*0104*/ 	.byte	0x04, 0x1e
        /*0106*/ 	.short	(.L_99 - .L_98)
.L_98:
        /*0108*/ 	.word	0x00000000


	//----- nvinfo : EIATTR_CBANK_PARAM_SIZE
	.align		4
.L_99:
        /*010c*/ 	.byte	0x03, 0x19
        /*010e*/ 	.short	0x0028


	//----- nvinfo : EIATTR_PARAM_CBANK
	.align		4
        /*0110*/ 	.byte	0x04, 0x0a
        /*0112*/ 	.short	(.L_101 - .L_100)
	.align		4
.L_100:
        /*0114*/ 	.word	index@(.nv.constant0.topk_warp_bitonic_rowwise_kernel)
        /*0118*/ 	.short	0x0380
        /*011a*/ 	.short	0x0028


	//----- nvinfo : EIATTR_SW_WAR
	.align		4
.L_101:
        /*011c*/ 	.byte	0x04, 0x36
        /*011e*/ 	.short	(.L_103 - .L_102)
.L_102:
        /*0120*/ 	.word	0x00000008
.L_103:


//--------------------- .nv.info.bottomk_warp_heap_rowwise_kernel --------------------------
	.section	.nv.info.bottomk_warp_heap_rowwise_kernel,"",@"SHT_CUDA_INFO"
	.sectionflags	@""
	.align	4


	//----- nvinfo : EIATTR_CUDA_API_VERSION
	.align		4
        /*0000*/ 	.byte	0x04, 0x37
        /*0002*/ 	.short	(.L_105 - .L_104)
.L_104:
        /*0004*/ 	.word	0x00000082


	//----- nvinfo : EIATTR_KPARAM_INFO
	.align		4
.L_105:
        /*0008*/ 	.byte	0x04, 0x17
        /*000a*/ 	.short	(.L_107 - .L_106)
.L_106:
        /*000c*/ 	.word	0x00000000
        /*0010*/ 	.short	0x0005
        /*0012*/ 	.short	0x0020
        /*0014*/ 	.byte	0x00, 0xf5, 0x21, 0x00


	//----- nvinfo : EIATTR_KPARAM_INFO
	.align		4
.L_107:
        /*0018*/ 	.byte	0x04, 0x17
        /*001a*/ 	.short	(.L_109 - .L_108)
.L_108:
        /*001c*/ 	.word	0x00000000
        /*0020*/ 	.short	0x0004
        /*0022*/ 	.short	0x0018
        /*0024*/ 	.byte	0x00, 0xf5, 0x21, 0x00


	//----- nvinfo : EIATTR_KPARAM_INFO
	.align		4
.L_109:
        /*0028*/ 	.byte	0x04, 0x17
        /*002a*/ 	.short	(.L_111 - .L_110)
.L_110:
        /*002c*/ 	.word	0x00000000
        /*0030*/ 	.short	0x0003
        /*0032*/ 	.short	0x0010
        /*0034*/ 	.byte	0x00, 0xf0, 0x11, 0x00


	//----- nvinfo : EIATTR_KPARAM_INFO
	.align		4
.L_111:
        /*0038*/ 	.byte	0x04, 0x17
        /*003a*/ 	.short	(.L_113 - .L_112)
.L_112:
        /*003c*/ 	.word	0x00000000
        /*0040*/ 	.short	0x0002
        /*0042*/ 	.short	0x000c
        /*0044*/ 	.byte	0x00, 0xf0, 0x11, 0x00


	//----- nvinfo : EIATTR_KPARAM_INFO
	.align		4
.L_113:
        /*0048*/ 	.byte	0x04, 0x17
        /*004a*/ 	.short	(.L_115 - .L_114)
.L_114:
        /*004c*/ 	.word	0x00000000
        /*0050*/ 	.short	0x0001
        /*0052*/ 	.short	0x0008
        /*0054*/ 	.byte	0x00, 0xf0, 0x11, 0x00


	//----- nvinfo : EIATTR_KPARAM_INFO
	.align		4
.L_115:
        /*0058*/ 	.byte	0x04, 0x17
        /*005a*/ 	.short	(.L_117 - .L_116)
.L_116:
        /*005c*/ 	.word	0x00000000
        /*0060*/ 	.short	0x0000
        /*0062*/ 	.short	0x0000
        /*0064*/ 	.byte	0x00, 0xf5, 0x21, 0x00


	//----- nvinfo : EIATTR_SPARSE_MMA_MASK
	.align		4
.L_117:
        /*0068*/ 	.byte	0x03, 0x50
        /*006a*/ 	.short	0x0000


	//----- nvinfo : EIATTR_MAXREG_COUNT
	.align		4
        /*006c*/ 	.byte	0x03, 0x1b
        /*006e*/ 	.short	0x00ff


	//----- nvinfo : EIATTR_NUM_BARRIERS
	.align		4
        /*0070*/ 	.byte	0x02, 0x4c
        /*0072*/ 	.byte	0x01
	.zero		1


	//----- nvinfo : EIATTR_MERCURY_ISA_VERSION
	.align		4
        /*0074*/ 	.byte	0x03, 0x5f
        /*0076*/ 	.short	0x0101


	//----- nvinfo : EIATTR_VRC_CTA_INIT_COUNT
	.align		4
        /*0078*/ 	.byte	0x02, 0x4a
	.zero		1
	.zero		1


	//----- nvinfo : EIATTR_EXIT_INSTR_OFFSETS
	.align		4
        /*007c*/ 	.byte	0x04, 0x1c
        /*007e*/ 	.short	(.L_119 - .L_118)


	//   ....[0]....
.L_118:
        /*0080*/ 	.word	0x000000d0


	//   ....[1]....
        /*0084*/ 	.word	0x000001f0


	//   ....[2]....
        /*0088*/ 	.word	0x00000500


	//   ....[3]....
        /*008c*/ 	.word	0x000006a0


	//   ....[4]....
        /*0090*/ 	.word	0x00000800


	//   ....[5]....
        /*0094*/ 	.word	0x000008f0


	//   ....[6]....
        /*0098*/ 	.word	0x00002b00


	//   ....[7]....
        /*009c*/ 	.word	0x00003240


	//   ....[8]....
        /*00a0*/ 	.word	0x00003570


	//   ....[9]....
        /*00a4*/ 	.word	0x00003730


	//   ....[10]....
        /*00a8*/ 	.word	0x000038b0


	//   ....[11]....
        /*00ac*/ 	.word	0x000039a0


	//----- nvinfo : EIATTR_CRS_STACK_SIZE
	.align		4
.L_119:
        /*00b0*/ 	.byte	0x04, 0x1e
        /*00b2*/ 	.short	(.L_121 - .L_120)
.L_120:
        /*00b4*/ 	.word	0x00000000


	//----- nvinfo : EIATTR_CBANK_PARAM_SIZE
	.align		4
.L_121:
        /*00b8*/ 	.byte	0x03, 0x19
        /*00ba*/ 	.short	0x0028


	//----- nvinfo : EIATTR_PARAM_CBANK
	.align		4
        /*00bc*/ 	.byte	0x04, 0x0a
        /*00be*/ 	.short	(.L_123 - .L_122)
	.align		4
.L_122:
        /*00c0*/ 	.word	index@(.nv.constant0.bottomk_warp_heap_rowwise_kernel)
        /*00c4*/ 	.short	0x0380
        /*00c6*/ 	.short	0x0028


	//----- nvinfo : EIATTR_SW_WAR
	.align		4
.L_123:
        /*00c8*/ 	.byte	0x04, 0x36
        /*00ca*/ 	.short	(.L_125 - .L_124)
.L_124:
        /*00cc*/ 	.word	0x00000008
.L_125:


//--------------------- .nv.info.topk_warp_heap_rowwise_kernel --------------------------
	.section	.nv.info.topk_warp_heap_rowwise_kernel,"",@"SHT_CUDA_INFO"
	.sectionflags	@""
	.align	4


	//----- nvinfo : EIATTR_CUDA_API_VERSION
	.align		4
        /*0000*/ 	.byte	0x04, 0x37
        /*0002*/ 	.short	(.L_127 - .L_126)
.L_126:
        /*0004*/ 	.word	0x00000082


	//----- nvinfo : EIATTR_KPARAM_INFO
	.align		4
.L_127:
        /*0008*/ 	.byte	0x04, 0x17
        /*000a*/ 	.short	(.L_129 - .L_128)
.L_128:
        /*000c*/ 	.word	0x00000000
        /*0010*/ 	.short	0x0005
        /*0012*/ 	.short	0x0020
        /*0014*/ 	.byte	0x00, 0xf5, 0x21, 0x00


	//----- nvinfo : EIATTR_KPARAM_INFO
	.align		4
.L_129:
        /*0018*/ 	.byte	0x04, 0x17
        /*001a*/ 	.short	(.L_131 - .L_130)
.L_130:
        /*001c*/ 	.word	0x00000000
        /*0020*/ 	.short	0x0004
        /*0022*/ 	.short	0x0018
        /*0024*/ 	.byte	0x00, 0xf5, 0x21, 0x00


	//----- nvinfo : EIATTR_KPARAM_INFO
	.align		4
.L_131:
        /*0028*/ 	.byte	0x04, 0x17
        /*002a*/ 	.short	(.L_133 - .L_132)
.L_132:
        /*002c*/ 	.word	0x00000000
        /*0030*/ 	.short	0x0003
        /*0032*/ 	.short	0x0010
        /*0034*/ 	.byte	0x00, 0xf0, 0x11, 0x00


	//----- nvinfo : EIATTR_KPARAM_INFO
	.align		4
.L_133:
        /*0038*/ 	.byte	0x04, 0x17
        /*003a*/ 	.short	(.L_135 - .L_134)
.L_134:
        /*003c*/ 	.word	0x00000000
        /*0040*/ 	.short	0x0002
        /*0042*/ 	.short	0x000c
        /*0044*/ 	.byte	0x00, 0xf0, 0x11, 0x00


	//----- nvinfo : EIATTR_KPARAM_INFO
	.align		4
.L_135:
        /*0048*/ 	.byte	0x04, 0x17
        /*004a*/ 	.short	(.L_137 - .L_136)
.L_136:
        /*004c*/ 	.word	0x00000000
        /*0050*/ 	.short	0x0001
        /*0052*/ 	.short	0x0008
        /*0054*/ 	.byte	0x00, 0xf0, 0x11, 0x00


	//----- nvinfo : EIATTR_KPARAM_INFO
	.align		4
.L_137:
        /*0058*/ 	.byte	0x04, 0x17
        /*005a*/ 	.short	(.L_139 - .L_138)
.L_138:
        /*005c*/ 	.word	0x00000000
        /*0060*/ 	.short	0x0000
        /*0062*/ 	.short	0x0000
        /*0064*/ 	.byte	0x00, 0xf5, 0x21, 0x00


	//----- nvinfo : EIATTR_SPARSE_MMA_MASK
	.align		4
.L_139:
        /*0068*/ 	.byte	0x03, 0x50
        /*006a*/ 	.short	0x0000


	//----- nvinfo : EIATTR_MAXREG_COUNT
	.align		4
        /*006c*/ 	.byte	0x03, 0x1b
        /*006e*/ 	.short	0x00ff


	//----- nvinfo : EIATTR_NUM_BARRIERS
	.align		4
        /*0070*/ 	.byte	0x02, 0x4c
        /*0072*/ 	.byte	0x01
	.zero		1


	//----- nvinfo : EIATTR_MERCURY_ISA_VERSION
	.align		4
        /*0074*/ 	.byte	0x03, 0x5f
        /*0076*/ 	.short	0x0101


	//----- nvinfo : EIATTR_VRC_CTA_INIT_COUNT
	.align		4
        /*0078*/ 	.byte	0x02, 0x4a
	.zero		1
	.zero		1


	//----- nvinfo : EIATTR_EXIT_INSTR_OFFSETS
	.align		4
        /*007c*/ 	.byte	0x04, 0x1c
        /*007e*/ 	.short	(.L_141 - .L_140)


	//   ....[0]....
.L_140:
        /*0080*/ 	.word	0x000000d0


	//   ....[1]....
        /*0084*/ 	.word	0x000001f0


	//   ....[2]....
        /*0088*/ 	.word	0x00000500


	//   ....[3]....
        /*008c*/ 	.word	0x000006a0


	//   ....[4]....
        /*0090*/ 	.word	0x00000800


	//   ....[5]....
        /*0094*/ 	.word	0x000008f0


	//   ....[6]....
        /*0098*/ 	.word	0x00002b00


	//   ....[7]....
        /*009c*/ 	.word	0x00003240


	//   ....[8]....
        /*00a0*/ 	.word	0x00003570


	//   ....[9]....
        /*00a4*/ 	.word	0x00003730


	//   ....[10]....
        /*00a8*/ 	.word	0x000038b0


	//   ....[11]....
        /*00ac*/ 	.word	0x000039a0


	//----- nvinfo : EIATTR_CRS_STACK_SIZE
	.align		4
.L_141:
        /*00b0*/ 	.byte	0x04, 0x1e
        /*00b2*/ 	.short	(.L_143 - .L_142)
.L_142:
        /*00b4*/ 	.word	0x00000000


	//----- nvinfo : EIATTR_CBANK_PARAM_SIZE
	.align		4
.L_143:
        /*00b8*/ 	.byte	0x03, 0x19
        /*00ba*/ 	.short	0x0028


	//----- nvinfo : EIATTR_PARAM_CBANK
	.align		4
        /*00bc*/ 	.byte	0x04, 0x0a
        /*00be*/ 	.short	(.L_145 - .L_144)
	.align		4
.L_144:
        /*00c0*/ 	.word	index@(.nv.constant0.topk_warp_heap_rowwise_kernel)
        /*00c4*/ 	.short	0x0380
        /*00c6*/ 	.short	0x0028


	//----- nvinfo : EIATTR_SW_WAR
	.align		4
.L_145:
        /*00c8*/ 	.byte	0x04, 0x36
        /*00ca*/ 	.short	(.L_147 - .L_146)
.L_146:
        /*00cc*/ 	.word	0x00000008
.L_147:


//--------------------- .nv.callgraph             --------------------------
	.section	.nv.callgraph,"",@"SHT_CUDA_CALLGRAPH"
	.align	4
	.sectionentsize	8
	.align		4
        /*0000*/ 	.word	0x00000000
	.align		4
        /*0004*/ 	.word	0xffffffff
	.align		4
        /*0008*/ 	.word	0x00000000
	.align		4
        /*000c*/ 	.word	0xfffffffe
	.align		4
        /*0010*/ 	.word	0x00000000
	.align		4
        /*0014*/ 	.word	0xfffffffd
	.align		4
        /*0018*/ 	.word	0x00000000
	.align		4
        /*001c*/ 	.word	0xfffffffc


//--------------------- .text.midk_shared_odd_even_rowwise_kernel --------------------------
	.section	.text.midk_shared_odd_even_rowwise_kernel,"ax",@progbits
	.align	128
        .global         midk_shared_odd_even_rowwise_kernel
        .type           midk_shared_odd_even_rowwise_kernel,@function
        .size           midk_shared_odd_even_rowwise_kernel,(.L_x_200 - midk_shared_odd_even_rowwise_kernel)
        .other          midk_shared_odd_even_rowwise_kernel,@"STO_CUDA_ENTRY STV_DEFAULT"
midk_shared_odd_even_rowwise_kernel:
.text.midk_shared_odd_even_rowwise_kernel:
[----:B------:R-:W-:Y:S08]  /*0000*/  LDC R1, c[0x0][0x37c] ;  /* 0x0000df00ff017b82 */ /* 0x000ff00000000800 */
[----:B------:R-:W-:Y:S01]  /*0010*/  S2UR UR6, SR_CTAID.Y ;  /* 0x00000000000679c3 */ /* 0x000fe20000002600 */
[----:B------:R-:W0:Y:S01]  /*0020*/  LDCU UR8, c[0x0][0x370] ;  /* 0x00006e00ff0877ac */ /* 0x000e220008000800 */
[----:B------:R-:W1:Y:S06]  /*0030*/  LDCU UR4, c[0x0][0x374] ;  /* 0x00006e80ff0477ac */ /* 0x000e6c0008000800 */
[----:B------:R-:W1:Y:S08]  /*0040*/  S2UR UR7, SR_CTAID.Z ;  /* 0x00000000000779c3 */ /* 0x000e700000002700 */
[----:B------:R-:W0:Y:S08]  /*0050*/  S2UR UR5, SR_CTAID.X ;  /* 0x00000000000579c3 */ /* 0x000e300000002500 */
[----:B------:R-:W2:Y:S08]  /*0060*/  LDC R4, c[0x0][0x390] ;  /* 0x0000e400ff047b82 */ /* 0x000eb00000000800 */
[----:B------:R-:W3:Y:S01]  /*0070*/  LDC R0, c[0x0][0x388] ;  /* 0x0000e200ff007b82 */ /* 0x000ee20000000800 */
[----:B-1----:R-:W-:-:S04]  /*0080*/  UIMAD UR4, UR4, UR7, UR6 ;  /* 0x00000007040472a4 */ /* 0x002fc8000f8e0206 */
[----:B0-----:R-:W-:Y:S01]  /*0090*/  UIMAD UR8, UR4, UR8, UR5 ;  /* 0x00000008040872a4 */ /* 0x001fe2000f8e0205 */
[----:B--2---:R-:W-:-:S05]  /*00a0*/  ISETP.GE.AND P0, PT, R4, 0x1, PT ;  /* 0x000000010400780c */ /* 0x004fca0003f06270 */
[----:B---3--:R-:W-:-:S13]  /*00b0*/  ISETP.LE.OR P0, PT, R0, UR8, !P0 ;  /* 0x0000000800007c0c */ /* 0x008fda000c703670 */
[----:B------:R-:W-:Y:S05]  /*00c0*/  @P0 EXIT ;  /* 0x000000000000094d */ /* 0x000fea0003800000 */
[----:B------:R-:W0:Y:S01]  /*00d0*/  LDC R11, c[0x0][0x38c] ;  /* 0x0000e300ff0b7b82 */ /* 0x000e220000000800 */
[----:B------:R-:W1:Y:S01]  /*00e0*/  S2R R0, SR_TID.X ;  /* 0x0000000000007919 */ /* 0x000e620000002100 */
[----:B------:R-:W2:Y:S01]  /*00f0*/  LDCU.64 UR14, c[0x0][0x358] ;  /* 0x00006b00ff0e77ac */ /* 0x000ea20008000a00 */
[----:B0-----:R-:W-:-:S13]  /*0100*/  ISETP.GT.AND P0, PT, R11, RZ, PT ;  /* 0x000000ff0b00720c */ /* 0x001fda0003f04270 */
[----:B-12---:R-:W-:Y:S05]  /*0110*/  @P0 BRA `(.L_x_0) ;  /* 0x0000000400c80947 */ /* 0x006fea0003800000 */
[----:B------:R-:W-:-:S13]  /*0120*/  ISETP.NE.AND P0, PT, R0, RZ, PT ;  /* 0x000000ff0000720c */ /* 0x000fda0003f05270 */
[----:B------:R-:W-:Y:S05]  /*0130*/  @P0 EXIT ;  /* 0x000000000000094d */ /* 0x000fea0003800000 */
[C---:B------:R-:W-:Y:S01]  /*0140*/  ISETP.GE.U32.AND P1, PT, R4.reuse, 0x8, PT ;  /* 0x000000080400780c */ /* 0x040fe20003f26070 */
[----:B------:R-:W-:Y:S01]  /*0150*/  USHF.R.S32.HI UR4, URZ, 0x1f, UR8 ;  /* 0x0000001fff047899 */ /* 0x000fe20008011408 */
[C---:B------:R-:W-:Y:S01]  /*0160*/  LOP3.LUT R14, R4.reuse, 0x7, RZ, 0xc0, !PT ;  /* 0x00000007040e7812 */ /* 0x040fe200078ec0ff */
[----:B------:R-:W-:-:S03]  /*0170*/  IMAD.WIDE.U32 R2, R4, UR8, RZ ;  /* 0x0000000804027c25 */ /* 0x000fc6000f8e00ff */
[----:B------:R-:W-:Y:S01]  /*0180*/  ISETP.NE.AND P0, PT, R14, RZ, PT ;  /* 0x000000ff0e00720c */ /* 0x000fe20003f05270 */
[----:B------:R-:W-:Y:S02]  /*0190*/  IMAD R5, R4, UR4, RZ ;  /* 0x0000000404057c24 */ /* 0x000fe4000f8e02ff */
[----:B------:R-:W-:Y:S02]  /*01a0*/  IMAD.MOV.U32 R7, RZ, RZ, RZ ;  /* 0x000000ffff077224 */ /* 0x000fe400078e00ff */
[----:B------:R-:W-:Y:S02]  /*01b0*/  IMAD.IADD R5, R3, 0x1, R5 ;  /* 0x0000000103057824 */ /* 0x000fe400078e0205 */
[----:B------:R-:W-:Y:S06]  /*01c0*/  @!P1 BRA `(.L_x_1) ;  /* 0x00000000009c9947 */ /* 0x000fec0003800000 */
[----:B------:R-:W0:Y:S01]  /*01d0*/  LDCU.64 UR4, c[0x0][0x398] ;  /* 0x00007300ff0477ac */ /* 0x000e220008000a00 */
[----:B------:R-:W-:Y:S02]  /*01e0*/  LEA R6, P1, R2, 0x10, 0x2 ;  /* 0x0000001002067811 */ /* 0x000fe400078210ff */
[----:B------:R-:W-:Y:S01]  /*01f0*/  LOP3.LUT R7, R4, 0x7ffffff8, RZ, 0xc0, !PT ;  /* 0x7ffffff804077812 */ /* 0x000fe200078ec0ff */
[----:B------:R-:W1:Y:S01]  /*0200*/  LDCU.64 UR6, c[0x0][0x3a0] ;  /* 0x00007400ff0677ac */ /* 0x000e620008000a00 */
[----:B------:R-:W-:-:S03]  /*0210*/  LEA.HI.X R13, R2, RZ, R5, 0x2, P1 ;  /* 0x000000ff020d7211 */ /* 0x000fc600008f1405 */
[----:B------:R-:W-:Y:S01]  /*0220*/  IMAD.MOV R0, RZ, RZ, -R7 ;  /* 0x000000ffff007224 */ /* 0x000fe200078e0a07 */
[C---:B0-----:R-:W-:Y:S02]  /*0230*/  IADD3 R12, P2, PT, R6.reuse, UR4, RZ ;  /* 0x00000004060c7c10 */ /* 0x041fe4000ff5e0ff */
[----:B-1----:R-:W-:Y:S02]  /*0240*/  IADD3 R6, P3, PT, R6, UR6, RZ ;  /* 0x0000000606067c10 */ /* 0x002fe4000ff7e0ff */
[C---:B------:R-:W-:Y:S02]  /*0250*/  IADD3.X R15, PT, PT, R13.reuse, UR5, RZ, P2, !PT ;  /* 0x000000050d0f7c10 */ /* 0x040fe400097fe4ff */
[----:B------:R-:W-:-:S09]  /*0260*/  IADD3.X R13, PT, PT, R13, UR7, RZ, P3, !PT ;  /* 0x000000070d0d7c10 */ /* 0x000fd20009ffe4ff */
.L_x_2:
[----:B0-----:R-:W-:Y:S02]  /*0270*/  IMAD.MOV.U32 R17, RZ, RZ, 0x7fffffff ;  /* 0x7fffffffff117424 */ /* 0x001fe400078e00ff */
[----:B------:R-:W-:Y:S02]  /*0280*/  IMAD.MOV.U32 R8, RZ, RZ, R12 ;  /* 0x000000ffff087224 */ /* 0x000fe400078e000c */
[----:B------:R-:W-:Y:S02]  /*0290*/  IMAD.MOV.U32 R9, RZ, RZ, R15 ;  /* 0x000000ffff097224 */ /* 0x000fe400078e000f */
[----:B------:R-:W-:Y:S01]  /*02a0*/  IMAD.MOV.U32 R19, RZ, RZ, -0x1 ;  /* 0xffffffffff137424 */ /* 0x000fe200078e00ff */
[----:B------:R-:W-:Y:S01]  /*02b0*/  IADD3 R12, P2, PT, R8, 0x20, RZ ;  /* 0x00000020080c7810 */ /* 0x000fe20007f5e0ff */
[----:B------:R-:W-:Y:S01]  /*02c0*/  IMAD.MOV.U32 R10, RZ, RZ, R6 ;  /* 0x000000ffff0a7224 */ /* 0x000fe200078e0006 */
[----:B------:R0:W-:Y:S01]  /*02d0*/  STG.E desc[UR14][R8.64+-0x10], R17 ;  /* 0xfffff01108007986 */ /* 0x0001e2000c10190e */
[----:B------:R-:W-:-:S02]  /*02e0*/  IMAD.MOV.U32 R11, RZ, RZ, R13 ;  /* 0x000000ffff0b7224 */ /* 0x000fc400078e000d */
[----:B------:R-:W-:Y:S01]  /*02f0*/  VIADD R0, R0, 0x8 ;  /* 0x0000000800007836 */ /* 0x000fe20000000000 */
[----:B------:R-:W-:Y:S01]  /*0300*/  IADD3 R6, P3, PT, R10, 0x20, RZ ;  /* 0x000000200a067810 */ /* 0x000fe20007f7e0ff */
[----:B------:R-:W-:Y:S01]  /*0310*/  IMAD.X R15, RZ, RZ, R9, P2 ;  /* 0x000000ffff0f7224 */ /* 0x000fe200010e0609 */
[----:B------:R0:W-:Y:S02]  /*0320*/  STG.E desc[UR14][R10.64+-0x10], R19 ;  /* 0xfffff0130a007986 */ /* 0x0001e4000c10190e */
[----:B------:R-:W-:Y:S01]  /*0330*/  ISETP.NE.AND P1, PT, R0, RZ, PT ;  /* 0x000000ff0000720c */ /* 0x000fe20003f25270 */
[----:B------:R-:W-:Y:S01]  /*0340*/  IMAD.X R13, RZ, RZ, R11, P3 ;  /* 0x000000ffff0d7224 */ /* 0x000fe200018e060b */
[----:B------:R0:W-:Y:S04]  /*0350*/  STG.E desc[UR14][R8.64+-0xc], R17 ;  /* 0xfffff41108007986 */ /* 0x0001e8000c10190e */
        /* <DEDUP_REMOVED lines=12> */
[----:B------:R0:W-:Y:S01]  /*0420*/  STG.E desc[UR14][R10.64+0xc], R19 ;  /* 0x00000c130a007986 */ /* 0x0001e2000c10190e */
[----:B------:R-:W-:Y:S05]  /*0430*/  @P1 BRA `(.L_x_2) ;  /* 0xfffffffc008c1947 */ /* 0x000fea000383ffff */
.L_x_1:
[----:B------:R-:W-:Y:S05]  /*0440*/  @!P0 EXIT ;  /* 0x000000000000894d */ /* 0x000fea0003800000 */
[----:B------:R-:W-:Y:S02]  /*0450*/  ISETP.GE.U32.AND P1, PT, R14, 0x4, PT ;  /* 0x000000040e00780c */ /* 0x000fe40003f26070 */
[----:B------:R-:W-:-:S04]  /*0460*/  LOP3.LUT R6, R4, 0x3, RZ, 0xc0, !PT ;  /* 0x0000000304067812 */ /* 0x000fc800078ec0ff */
[----:B------:R-:W-:-:S07]  /*0470*/  ISETP.NE.AND P0, PT, R6, RZ, PT ;  /* 0x000000ff0600720c */ /* 0x000fce0003f05270 */
[----:B------:R-:W-:Y:S06]  /*0480*/  @!P1 BRA `(.L_x_3) ;  /* 0x0000000000549947 */ /* 0x000fec0003800000 */
[----:B------:R-:W1:Y:S01]  /*0490*/  LDCU.64 UR4, c[0x0][0x398] ;  /* 0x00007300ff0477ac */ /* 0x000e620008000a00 */
[C---:B------:R-:W-:Y:S01]  /*04a0*/  IADD3 R0, P1, PT, R7.reuse, R2, RZ ;  /* 0x0000000207007210 */ /* 0x040fe20007f3e0ff */
[----:B------:R-:W-:Y:S01]  /*04b0*/  IMAD.MOV.U32 R13, RZ, RZ, 0x7fffffff ;  /* 0x7fffffffff0d7424 */ /* 0x000fe200078e00ff */
[----:B------:R-:W2:Y:S01]  /*04c0*/  LDCU.64 UR6, c[0x0][0x3a0] ;  /* 0x00007400ff0677ac */ /* 0x000ea20008000a00 */
[----:B------:R-:W-:Y:S02]  /*04d0*/  IMAD.MOV.U32 R15, RZ, RZ, -0x1 ;  /* 0xffffffffff0f7424 */ /* 0x000fe400078e00ff */
[----:B0-----:R-:W-:Y:S02]  /*04e0*/  IMAD.X R9, RZ, RZ, R5, P1 ;  /* 0x000000ffff097224 */ /* 0x001fe400008e0605 */
[C---:B------:R-:W-:Y:S02]  /*04f0*/  IMAD.SHL.U32 R10, R0.reuse, 0x4, RZ ;  /* 0x00000004000a7824 */ /* 0x040fe400078e00ff */
[----:B------:R-:W-:Y:S01]  /*0500*/  VIADD R7, R7, 0x4 ;  /* 0x0000000407077836 */ /* 0x000fe20000000000 */
[----:B------:R-:W-:-:S02]  /*0510*/  SHF.L.U64.HI R0, R0, 0x2, R9 ;  /* 0x0000000200007819 */ /* 0x000fc40000010209 */
[C---:B-1----:R-:W-:Y:S02]  /*0520*/  IADD3 R8, P1, PT, R10.reuse, UR4, RZ ;  /* 0x000000040a087c10 */ /* 0x042fe4000ff3e0ff */
[----:B--2---:R-:W-:Y:S02]  /*0530*/  IADD3 R10, P2, PT, R10, UR6, RZ ;  /* 0x000000060a0a7c10 */ /* 0x004fe4000ff5e0ff */
[C---:B------:R-:W-:Y:S02]  /*0540*/  IADD3.X R9, PT, PT, R0.reuse, UR5, RZ, P1, !PT ;  /* 0x0000000500097c10 */ /* 0x040fe40008ffe4ff */
[----:B------:R-:W-:-:S03]  /*0550*/  IADD3.X R11, PT, PT, R0, UR7, RZ, P2, !PT ;  /* 0x00000007000b7c10 */ /* 0x000fc600097fe4ff */
[----:B------:R1:W-:Y:S04]  /*0560*/  STG.E desc[UR14][R8.64], R13 ;  /* 0x0000000d08007986 */ /* 0x0003e8000c10190e */
[----:B------:R1:W-:Y:S04]  /*0570*/  STG.E desc[UR14][R10.64], R15 ;  /* 0x0000000f0a007986 */ /* 0x0003e8000c10190e */
[----:B------:R1:W-:Y:S04]  /*0580*/  STG.E desc[UR14][R8.64+0x4], R13 ;  /* 0x0000040d08007986 */ /* 0x0003e8000c10190e */
[----:B------:R1:W-:Y:S04]  /*0590*/  STG.E desc[UR14][R10.64+0x4], R15 ;  /* 0x0000040f0a007986 */ /* 0x0003e8000c10190e */
[----:B------:R1:W-:Y:S04]  /*05a0*/  STG.E desc[UR14][R8.64+0x8], R13 ;  /* 0x0000080d08007986 */ /* 0x0003e8000c10190e */
[----:B------:R1:W-:Y:S04]  /*05b0*/  STG.E desc[UR14][R10.64+0x8], R15 ;  /* 0x0000080f0a007986 */ /* 0x0003e8000c10190e */
[----:B------:R1:W-:Y:S04]  /*05c0*/  STG.E desc[UR14][R8.64+0xc], R13 ;  /* 0x00000c0d08007986 */ /* 0x0003e8000c10190e */
[----:B------:R1:W-:Y:S02]  /*05d0*/  STG.E desc[UR14][R10.64+0xc], R15 ;  /* 0x00000c0f0a007986 */ /* 0x0003e4000c10190e */
.L_x_3:
[----:B------:R-:W-:Y:S05]  /*05e0*/  @!P0 EXIT ;  /* 0x000000000000894d */ /* 0x000fea0003800000 */
[----:B------:R-:W-:Y:S02]  /*05f0*/  ISETP.NE.AND P1, PT, R6, 0x1, PT ;  /* 0x000000010600780c */ /* 0x000fe40003f25270 */
[----:B------:R-:W-:-:S04]  /*0600*/  LOP3.LUT R4, R4, 0x1, RZ, 0xc0, !PT ;  /* 0x0000000104047812 */ /* 0x000fc800078ec0ff */
[----:B------:R-:W-:-:S07]  /*0610*/  ISETP.NE.U32.AND P0, PT, R4, 0x1, PT ;  /* 0x000000010400780c */ /* 0x000fce0003f05070 */
[----:B------:R-:W-:Y:S06]  /*0620*/  @!P1 BRA `(.L_x_4) ;  /* 0x0000000000449947 */ /* 0x000fec0003800000 */
[----:B------:R-:W2:Y:S01]  /*0630*/  LDCU.64 UR4, c[0x0][0x398] ;  /* 0x00007300ff0477ac */ /* 0x000ea20008000a00 */
[C---:B------:R-:W-:Y:S01]  /*0640*/  IADD3 R0, P1, PT, R7.reuse, R2, RZ ;  /* 0x0000000207007210 */ /* 0x040fe20007f3e0ff */
[----:B-1----:R-:W-:Y:S01]  /*0650*/  IMAD.MOV.U32 R13, RZ, RZ, 0x7fffffff ;  /* 0x7fffffffff0d7424 */ /* 0x002fe200078e00ff */
[----:B------:R-:W1:Y:S01]  /*0660*/  LDCU.64 UR6, c[0x0][0x3a0] ;  /* 0x00007400ff0677ac */ /* 0x000e620008000a00 */
[----:B------:R-:W-:Y:S02]  /*0670*/  IMAD.MOV.U32 R15, RZ, RZ, -0x1 ;  /* 0xffffffffff0f7424 */ /* 0x000fe400078e00ff */
[----:B0-----:R-:W-:Y:S02]  /*0680*/  IMAD.X R9, RZ, RZ, R5, P1 ;  /* 0x000000ffff097224 */ /* 0x001fe400008e0605 */
[C---:B------:R-:W-:Y:S02]  /*0690*/  IMAD.SHL.U32 R10, R0.reuse, 0x4, RZ ;  /* 0x00000004000a7824 */ /* 0x040fe400078e00ff */
[----:B------:R-:W-:Y:S01]  /*06a0*/  VIADD R7, R7, 0x2 ;  /* 0x0000000207077836 */ /* 0x000fe20000000000 */
[----:B------:R-:W-:-:S02]  /*06b0*/  SHF.L.U64.HI R0, R0, 0x2, R9 ;  /* 0x0000000200007819 */ /* 0x000fc40000010209 */
[C---:B--2---:R-:W-:Y:S02]  /*06c0*/  IADD3 R8, P1, PT, R10.reuse, UR4, RZ ;  /* 0x000000040a087c10 */ /* 0x044fe4000ff3e0ff */
[----:B-1----:R-:W-:Y:S02]  /*06d0*/  IADD3 R10, P2, PT, R10, UR6, RZ ;  /* 0x000000060a0a7c10 */ /* 0x002fe4000ff5e0ff */
[C---:B------:R-:W-:Y:S02]  /*06e0*/  IADD3.X R9, PT, PT, R0.reuse, UR5, RZ, P1, !PT ;  /* 0x0000000500097c10 */ /* 0x040fe40008ffe4ff */
[----:B------:R-:W-:-:S03]  /*06f0*/  IADD3.X R11, PT, PT, R0, UR7, RZ, P2, !PT ;  /* 0x00000007000b7c10 */ /* 0x000fc600097fe4ff */
[----:B------:R2:W-:Y:S04]  /*0700*/  STG.E desc[UR14][R8.64], R13 ;  /* 0x0000000d08007986 */ /* 0x0005e8000c10190e */
[----:B------:R2:W-:Y:S04]  /*0710*/  STG.E desc[UR14][R10.64], R15 ;  /* 0x0000000f0a007986 */ /* 0x0005e8000c10190e */
[----:B------:R2:W-:Y:S04]  /*0720*/  STG.E desc[UR14][R8.64+0x4], R13 ;  /* 0x0000040d08007986 */ /* 0x0005e8000c10190e */
[----:B------:R2:W-:Y:S02]  /*0730*/  STG.E desc[UR14][R10.64+0x4], R15 ;  /* 0x0000040f0a007986 */ /* 0x0005e4000c10190e */
.L_x_4:
[----:B------:R-:W-:Y:S05]  /*0740*/  @P0 EXIT ;  /* 0x000000000000094d */ /* 0x000fea0003800000 */
[----:B------:R-:W3:Y:S01]  /*0750*/  LDCU.64 UR4, c[0x0][0x398] ;  /* 0x00007300ff0477ac */ /* 0x000ee20008000a00 */
[----:B------:R-:W-:Y:S01]  /*0760*/  IADD3 R0, P0, PT, R7, R2, RZ ;  /* 0x0000000207007210 */ /* 0x000fe20007f1e0ff */
[----:B------:R-:W-:Y:S01]  /*0770*/  IMAD.MOV.U32 R7, RZ, RZ, 0x7fffffff ;  /* 0x7fffffffff077424 */ /* 0x000fe200078e00ff */
[----:B------:R-:W4:Y:S01]  /*0780*/  LDCU.64 UR6, c[0x0][0x3a0] ;  /* 0x00007400ff0677ac */ /* 0x000f220008000a00 */
[----:B012---:R-:W-:Y:S02]  /*0790*/  IMAD.MOV.U32 R9, RZ, RZ, -0x1 ;  /* 0xffffffffff097424 */ /* 0x007fe400078e00ff */
[----:B------:R-:W-:Y:S02]  /*07a0*/  IMAD.X R5, RZ, RZ, R5, P0 ;  /* 0x000000ffff057224 */ /* 0x000fe400000e0605 */
[----:B------:R-:W-:-:S03]  /*07b0*/  IMAD.SHL.U32 R4, R0, 0x4, RZ ;  /* 0x0000000400047824 */ /* 0x000fc600078e00ff */
[----:B------:R-:W-:Y:S02]  /*07c0*/  SHF.L.U64.HI R0, R0, 0x2, R5 ;  /* 0x0000000200007819 */ /* 0x000fe40000010205 */
[C---:B---3--:R-:W-:Y:S02]  /*07d0*/  IADD3 R2, P0, PT, R4.reuse, UR4, RZ ;  /* 0x0000000404027c10 */ /* 0x048fe4000ff1e0ff */
[----:B----4-:R-:W-:Y:S02]  /*07e0*/  IADD3 R4, P1, PT, R4, UR6, RZ ;  /* 0x0000000604047c10 */ /* 0x010fe4000ff3e0ff */
[C---:B------:R-:W-:Y:S02]  /*07f0*/  IADD3.X R3, PT, PT, R0.reuse, UR5, RZ, P0, !PT ;  /* 0x0000000500037c10 */ /* 0x040fe400087fe4ff */
[----:B------:R-:W-:-:S03]  /*0800*/  IADD3.X R5, PT, PT, R0, UR7, RZ, P1, !PT ;  /* 0x0000000700057c10 */ /* 0x000fc60008ffe4ff */
[----:B------:R-:W-:Y:S04]  /*0810*/  STG.E desc[UR14][R2.64], R7 ;  /* 0x0000000702007986 */ /* 0x000fe8000c10190e */
[----:B------:R-:W-:Y:S01]  /*0820*/  STG.E desc[UR14][R4.64], R9 ;  /* 0x0000000904007986 */ /* 0x000fe2000c10190e */
[----:B------:R-:W-:Y:S05]  /*0830*/  EXIT ;  /* 0x000000000000794d */ /* 0x000fea0003800000 */
.L_x_0:
[----:B------:R-:W0:Y:S01]  /*0840*/  S2R R3, SR_CgaCtaId ;  /* 0x0000000000037919 */ /* 0x000e220000008800 */
[----:B------:R-:W-:Y:S01]  /*0850*/  ISETP.GE.U32.AND P0, PT, R0, R11, PT ;  /* 0x0000000b0000720c */ /* 0x000fe20003f06070 */
[----:B------:R-:W-:Y:S01]  /*0860*/  USHF.R.S32.HI UR5, URZ, 0x1f, UR8 ;  /* 0x0000001fff057899 */ /* 0x000fe20008011408 */
[----:B------:R-:W-:Y:S01]  /*0870*/  MOV R2, 0x400 ;  /* 0x0000040000027802 */ /* 0x000fe20000000f00 */
[----:B------:R-:W1:Y:S01]  /*0880*/  LDCU.64 UR6, c[0x0][0x380] ;  /* 0x00007000ff0677ac */ /* 0x000e620008000a00 */
[----:B------:R-:W-:Y:S02]  /*0890*/  BSSY.RECONVERGENT B0, `(.L_x_5) ;  /* 0x0000015000007945 */ /* 0x000fe40003800200 */
[----:B0-----:R-:W-:-:S05]  /*08a0*/  LEA R2, R3, R2, 0x18 ;  /* 0x0000000203027211 */ /* 0x001fca00078ec0ff */
[----:B------:R-:W-:Y:S02]  /*08b0*/  IMAD R6, R11, 0x4, R2 ;  /* 0x000000040b067824 */ /* 0x000fe400078e0202 */
[----:B-1----:R-:W-:Y:S05]  /*08c0*/  @P0 BRA `(.L_x_6) ;  /* 0x0000000000440947 */ /* 0x002fea0003800000 */
[----:B------:R-:W0:Y:S01]  /*08d0*/  LDC R12, c[0x0][0x360] ;  /* 0x0000d800ff0c7b82 */ /* 0x000e220000000800 */
[C---:B------:R-:W-:Y:S02]  /*08e0*/  IMAD R7, R11.reuse, UR5, RZ ;  /* 0x000000050b077c24 */ /* 0x040fe4000f8e02ff */
[----:B------:R-:W-:-:S04]  /*08f0*/  IMAD.WIDE.U32 R4, R11, UR8, RZ ;  /* 0x000000080b047c25 */ /* 0x000fc8000f8e00ff */
[----:B------:R-:W-:Y:S02]  /*0900*/  IMAD.MOV.U32 R3, RZ, RZ, R0 ;  /* 0x000000ffff037224 */ /* 0x000fe400078e0000 */
[----:B------:R-:W-:-:S07]  /*0910*/  IMAD.IADD R14, R5, 0x1, R7 ;  /* 0x00000001050e7824 */ /* 0x000fce00078e0207 */
.L_x_7:
[----:B------:R-:W-:-:S04]  /*0920*/  IADD3 R7, P0, PT, R3, R4, RZ ;  /* 0x0000000403077210 */ /* 0x000fc80007f1e0ff */
[----:B------:R-:W-:Y:S02]  /*0930*/  LEA.HI.X.SX32 R10, R3, R14, 0x1, P0 ;  /* 0x0000000e030a7211 */ /* 0x000fe400000f0eff */
[----:B------:R-:W-:-:S04]  /*0940*/  LEA R8, P0, R7, UR6, 0x2 ;  /* 0x0000000607087c11 */ /* 0x000fc8000f8010ff */
[----:B------:R-:W-:-:S05]  /*0950*/  LEA.HI.X R9, R7, UR7, R10, 0x2, P0 ;  /* 0x0000000707097c11 */ /* 0x000fca00080f140a */
[----:B------:R-:W2:Y:S01]  /*0960*/  LDG.E.CONSTANT R8, desc[UR14][R8.64] ;  /* 0x0000000e08087981 */ /* 0x000ea2000c1e9900 */
[C---:B------:R-:W-:Y:S02]  /*0970*/  IMAD R7, R3.reuse, 0x4, R2 ;  /* 0x0000000403077824 */ /* 0x040fe400078e0202 */
[----:B------:R-:W-:-:S03]  /*0980*/  IMAD R10, R3, 0x4, R6 ;  /* 0x00000004030a7824 */ /* 0x000fc600078e0206 */
[----:B--2---:R-:W-:Y:S04]  /*0990*/  STS [R7], R8 ;  /* 0x0000000807007388 */ /* 0x004fe80000000800 */
[----:B------:R0:W-:Y:S02]  /*09a0*/  STS [R10], R3 ;  /* 0x000000030a007388 */ /* 0x0001e40000000800 */
[----:B0-----:R-:W-:-:S05]  /*09b0*/  IMAD.IADD R3, R12, 0x1, R3 ;  /* 0x000000010c037824 */ /* 0x001fca00078e0203 */
[----:B------:R-:W-:-:S13]  /*09c0*/  ISETP.GE.AND P0, PT, R3, R11, PT ;  /* 0x0000000b0300720c */ /* 0x000fda0003f06270 */
[----:B------:R-:W-:Y:S05]  /*09d0*/  @!P0 BRA `(.L_x_7) ;  /* 0xfffffffc00d08947 */ /* 0x000fea000383ffff */
.L_x_6:
[----:B------:R-:W-:Y:S05]  /*09e0*/  BSYNC.RECONVERGENT B0 ;  /* 0x0000000000007941 */ /* 0x000fea0003800200 */
.L_x_5:
[----:B------:R-:W-:Y:S08]  /*09f0*/  BAR.SYNC.DEFER_BLOCKING 0x0 ;  /* 0x0000000000007b1d */ /* 0x000ff00000010000 */
[----:B------:R-:W0:Y:S01]  /*0a00*/  LDC R5, c[0x0][0x360] ;  /* 0x0000d800ff057b82 */ /* 0x000e220000000800 */
[----:B------:R-:W-:-:S05]  /*0a10*/  UMOV UR4, URZ ;  /* 0x000000ff00047c82 */ /* 0x000fca0008000000 */
.L_x_11:
[----:B------:R-:W1:Y:S01]  /*0a20*/  LDCU UR7, c[0x0][0x38c] ;  /* 0x00007180ff0777ac */ /* 0x000e620008000800 */
[----:B------:R-:W-:Y:S01]  /*0a30*/  BSSY.RECONVERGENT B0, `(.L_x_8) ;  /* 0x000001b000007945 */ /* 0x000fe20003800200 */
[----:B------:R-:W-:Y:S02]  /*0a40*/  ULOP3.LUT UR6, UR4, 0x1, URZ, 0xc0, !UPT ;  /* 0x0000000104067892 */ /* 0x000fe4000f8ec0ff */
[----:B------:R-:W-:-:S04]  /*0a50*/  UIADD3 UR4, UPT, UPT, UR4, 0x1, URZ ;  /* 0x0000000104047890 */ /* 0x000fc8000fffe0ff */
[----:B------:R-:W-:-:S05]  /*0a60*/  LEA R4, R0, UR6, 0x1 ;  /* 0x0000000600047c11 */ /* 0x000fca000f8e08ff */
[----:B------:R-:W-:Y:S02]  /*0a70*/  VIADD R8, R4, 0x1 ;  /* 0x0000000104087836 */ /* 0x000fe40000000000 */
[----:B-1----:R-:W-:-:S05]  /*0a80*/  IMAD.U32 R3, RZ, RZ, UR7 ;  /* 0x00000007ff037e24 */ /* 0x002fca000f8e00ff */
[----:B------:R-:W-:Y:S02]  /*0a90*/  ISETP.GE.AND P0, PT, R8, R3, PT ;  /* 0x000000030800720c */ /* 0x000fe40003f06270 */
[----:B------:R-:W-:-:S11]  /*0aa0*/  ISETP.NE.AND P1, PT, R3, UR4, PT ;  /* 0x0000000403007c0c */ /* 0x000fd6000bf25270 */
[----:B------:R-:W-:Y:S05]  /*0ab0*/  @P0 BRA `(.L_x_9) ;  /* 0x0000000000480947 */ /* 0x000fea0003800000 */
[----:B------:R-:W1:Y:S02]  /*0ac0*/  LDC R3, c[0x0][0x38c] ;  /* 0x0000e300ff037b82 */ /* 0x000e640000000800 */
.L_x_10:
[C---:B------:R-:W-:Y:S02]  /*0ad0*/  IMAD R9, R4.reuse, 0x4, R6 ;  /* 0x0000000404097824 */ /* 0x040fe400078e0206 */
[----:B------:R-:W-:Y:S02]  /*0ae0*/  IMAD R7, R4, 0x4, R2 ;  /* 0x0000000404077824 */ /* 0x000fe400078e0202 */
[----:B0-----:R-:W-:Y:S01]  /*0af0*/  IMAD R4, R5, 0x2, R4 ;  /* 0x0000000205047824 */ /* 0x001fe200078e0204 */
[----:B------:R-:W-:Y:S03]  /*0b00*/  LDS R12, [R9] ;  /* 0x00000000090c7984 */ /* 0x000fe60000000800 */
[----:B------:R-:W-:Y:S01]  /*0b10*/  VIADD R8, R4, 0x1 ;  /* 0x0000000104087836 */ /* 0x000fe20000000000 */
[----:B------:R-:W0:Y:S04]  /*0b20*/  LDS R13, [R9+0x4] ;  /* 0x00000400090d7984 */ /* 0x000e280000000800 */
[----:B------:R-:W-:Y:S04]  /*0b30*/  LDS R10, [R7] ;  /* 0x00000000070a7984 */ /* 0x000fe80000000800 */
[----:B------:R-:W2:Y:S01]  /*0b40*/  LDS R11, [R7+0x4] ;  /* 0x00000400070b7984 */ /* 0x000ea20000000800 */
[----:B0-----:R-:W-:-:S04]  /*0b50*/  ISETP.GT.AND P0, PT, R12, R13, PT ;  /* 0x0000000d0c00720c */ /* 0x001fc80003f04270 */
[----:B--2---:R-:W-:-:S04]  /*0b60*/  FSETP.LT.OR P0, PT, R10, R11, !P0 ;  /* 0x0000000b0a00720b */ /* 0x004fc80004701400 */
[----:B------:R-:W-:-:S13]  /*0b70*/  FSETP.LEU.AND P0, PT, R10, R11, P0 ;  /* 0x0000000b0a00720b */ /* 0x000fda000070b000 */
[----:B------:R2:W-:Y:S04]  /*0b80*/  @!P0 STS [R7], R11 ;  /* 0x0000000b07008388 */ /* 0x0005e80000000800 */
[----:B------:R2:W-:Y:S04]  /*0b90*/  @!P0 STS [R7+0x4], R10 ;  /* 0x0000040a07008388 */ /* 0x0005e80000000800 */
[----:B------:R2:W-:Y:S04]  /*0ba0*/  @!P0 STS [R9], R13 ;  /* 0x0000000d09008388 */ /* 0x0005e80000000800 */
[----:B------:R2:W-:Y:S01]  /*0bb0*/  @!P0 STS [R9+0x4], R12 ;  /* 0x0000040c09008388 */ /* 0x0005e20000000800 */
[----:B-1----:R-:W-:-:S13]  /*0bc0*/  ISETP.GE.AND P0, PT, R8, R3, PT ;  /* 0x000000030800720c */ /* 0x002fda0003f06270 */
[----:B--2---:R-:W-:Y:S05]  /*0bd0*/  @!P0 BRA `(.L_x_10) ;  /* 0xfffffffc00bc8947 */ /* 0x004fea000383ffff */
.L_x_9:
[----:B------:R-:W-:Y:S05]  /*0be0*/  BSYNC.RECONVERGENT B0 ;  /* 0x0000000000007941 */ /* 0x000fea0003800200 */
.L_x_8:
[----:B------:R-:W-:Y:S06]  /*0bf0*/  BAR.SYNC.DEFER_BLOCKING 0x0 ;  /* 0x0000000000007b1d */ /* 0x000fec0000010000 */
[----:B------:R-:W-:Y:S05]  /*0c00*/  @P1 BRA `(.L_x_11) ;  /* 0xfffffffc00841947 */ /* 0x000fea000383ffff */
[----:B------:R-:W-:-:S13]  /*0c10*/  ISETP.NE.AND P0, PT, R0, RZ, PT ;  /* 0x000000ff0000720c */ /* 0x000fda0003f05270 */
[----:B------:R-:W-:Y:S05]  /*0c20*/  @P0 EXIT ;  /* 0x000000000000094d */ /* 0x000fea0003800000 */
[----:B------:R-:W1:Y:S02]  /*0c30*/  LDCU UR11, c[0x0][0x390] ;  /* 0x00007200ff0b77ac */ /* 0x000e640008000800 */
[----:B-1----:R-:W-:Y:S02]  /*0c40*/  UISETP.GE.AND UP0, UPT, UR11, 0x1, UPT ;  /* 0x000000010b00788c */ /* 0x002fe4000bf06270 */
[----:B------:R-:W-:Y:S01]  /*0c50*/  VIMNMX R0, PT, PT, R3, UR11, PT ;  /* 0x0000000b03007c48 */ /* 0x000fe2000bfe0100 */
[----:B------:R-:W-:Y:S02]  /*0c60*/  UIMAD.WIDE.U32 UR8, UR8, UR11, URZ ;  /* 0x0000000b080872a5 */ /* 0x000fe4000f8e00ff */
[----:B------:R-:W-:-:S04]  /*0c70*/  UIMAD UR5, UR5, UR11, URZ ;  /* 0x0000000b050572a4 */ /* 0x000fc8000f8e02ff */
[----:B------:R-:W-:Y:S01]  /*0c80*/  UIADD3 UR10, UPT, UPT, UR9, UR5, URZ ;  /* 0x00000005090a7290 */ /* 0x000fe2000fffe0ff */
[----:B------:R-:W-:Y:S11]  /*0c90*/  BRA.U !UP0, `(.L_x_12) ;  /* 0x0000000d08987547 */ /* 0x000ff6000b800000 */
[C---:B------:R-:W-:Y:S01]  /*0ca0*/  ISETP.GE.AND P0, PT, R0.reuse, 0x4, PT ;  /* 0x000000040000780c */ /* 0x040fe20003f06270 */
[----:B------:R-:W-:Y:S01]  /*0cb0*/  IMAD.IADD R4, R3, 0x1, -R0 ;  /* 0x0000000103047824 */ /* 0x000fe200078e0a00 */
[----:B0-----:R-:W-:Y:S01]  /*0cc0*/  VIMNMX R5, PT, PT, R0, 0x1, !PT ;  /* 0x0000000100057848 */ /* 0x001fe20007fe0100 */
[----:B------:R-:W-:Y:S01]  /*0cd0*/  BSSY.RECONVERGENT B1, `(.L_x_13) ;  /* 0x00000bf000017945 */ /* 0x000fe20003800200 */
[----:B------:R-:W-:Y:S02]  /*0ce0*/  IMAD.MOV.U32 R9, RZ, RZ, RZ ;  /* 0x000000ffff097224 */ /* 0x000fe400078e00ff */
[----:B------:R-:W-:Y:S02]  /*0cf0*/  LEA.HI R10, R4, R4, RZ, 0x1 ;  /* 0x00000004040a7211 */ /* 0x000fe400078f08ff */
[----:B------:R-:W-:Y:S02]  /*0d00*/  LOP3.LUT R8, R5, 0x3, RZ, 0xc0, !PT ;  /* 0x0000000305087812 */ /* 0x000fe400078ec0ff */
[----:B------:R-:W-:-:S03]  /*0d10*/  SHF.R.S32.HI R10, RZ, 0x1, R10 ;  /* 0x00000001ff0a7819 */ /* 0x000fc6000001140a */
[----:B------:R-:W-:Y:S05]  /*0d20*/  @!P0 BRA `(.L_x_14) ;  /* 0x0000000800e48947 */ /* 0x000fea0003800000 */
[----:B------:R-:W0:Y:S01]  /*0d30*/  LDCU.64 UR4, c[0x0][0x398] ;  /* 0x00007300ff0477ac */ /* 0x000e220008000a00 */
[----:B------:R-:W-:Y:S01]  /*0d40*/  LOP3.LUT R9, R5, 0x7ffffffc, RZ, 0xc0, !PT ;  /* 0x7ffffffc05097812 */ /* 0x000fe200078ec0ff */
[----:B------:R-:W-:Y:S01]  /*0d50*/  IMAD R12, R10, 0x4, R2 ;  /* 0x000000040a0c7824 */ /* 0x000fe200078e0202 */
[----:B------:R-:W-:Y:S01]  /*0d60*/  BSSY.RELIABLE B0, `(.L_x_15) ;  /* 0x0000098000007945 */ /* 0x000fe20003800100 */
[----:B------:R-:W1:Y:S02]  /*0d70*/  LDCU.64 UR12, c[0x0][0x3a0] ;  /* 0x00007400ff0c77ac */ /* 0x000e640008000a00 */
[----:B------:R-:W-:Y:S01]  /*0d80*/  IMAD.MOV R11, RZ, RZ, -R9 ;  /* 0x000000ffff0b7224 */ /* 0x000fe200078e0a09 */
[----:B------:R-:W-:Y:S01]  /*0d90*/  ULEA UR6, UP0, UR8, 0x8, 0x2 ;  /* 0x0000000808067891 */ /* 0x000fe2000f8010ff */
[----:B------:R-:W-:-:S03]  /*0da0*/  VIADD R12, R12, 0x8 ;  /* 0x000000080c0c7836 */ /* 0x000fc60000000000 */
[----:B------:R-:W-:Y:S01]  /*0db0*/  ISETP.GE.AND P0, PT, R11, RZ, PT ;  /* 0x000000ff0b00720c */ /* 0x000fe20003f06270 */
[----:B------:R-:W-:Y:S02]  /*0dc0*/  ULEA.HI.X UR7, UR8, URZ, UR10, 0x2, UP0 ;  /* 0x000000ff08077291 */ /* 0x000fe400080f140a */
[----:B0-----:R-:W-:Y:S02]  /*0dd0*/  UIADD3 UR4, UP0, UPT, UR6, UR4, URZ ;  /* 0x0000000406047290 */ /* 0x001fe4000ff1e0ff */
[----:B-1----:R-:W-:Y:S02]  /*0de0*/  UIADD3 UR6, UP1, UPT, UR6, UR12, URZ ;  /* 0x0000000c06067290 */ /* 0x002fe4000ff3e0ff */
[----:B------:R-:W-:Y:S02]  /*0df0*/  UIADD3.X UR5, UPT, UPT, UR7, UR5, URZ, UP0, !UPT ;  /* 0x0000000507057290 */ /* 0x000fe400087fe4ff */
[----:B------:R-:W-:Y:S01]  /*0e00*/  IMAD.U32 R4, RZ, RZ, UR4 ;  /* 0x00000004ff047e24 */ /* 0x000fe2000f8e00ff */
[----:B------:R-:W-:Y:S01]  /*0e10*/  UIADD3.X UR7, UPT, UPT, UR7, UR13, URZ, UP1, !UPT ;  /* 0x0000000d07077290 */ /* 0x000fe20008ffe4ff */
[----:B------:R-:W-:-:S02]  /*0e20*/  IMAD.U32 R6, RZ, RZ, UR6 ;  /* 0x00000006ff067e24 */ /* 0x000fc4000f8e00ff */
[----:B------:R-:W-:-:S03]  /*0e30*/  IMAD.U32 R5, RZ, RZ, UR5 ;  /* 0x00000005ff057e24 */ /* 0x000fc6000f8e00ff */
[----:B------:R-:W-:Y:S01]  /*0e40*/  IMAD.U32 R7, RZ, RZ, UR7 ;  /* 0x00000007ff077e24 */ /* 0x000fe2000f8e00ff */
[----:B------:R-:W-:Y:S06]  /*0e50*/  @P0 BRA `(.L_x_16) ;  /* 0x0000000800200947 */ /* 0x000fec0003800000 */
[----:B------:R-:W-:Y:S01]  /*0e60*/  IMAD.MOV R13, RZ, RZ, -R11 ;  /* 0x000000ffff0d7224 */ /* 0x000fe200078e0a0b */
[----:B------:R-:W-:Y:S01]  /*0e70*/  BSSY.RECONVERGENT B2, `(.L_x_17) ;  /* 0x0000052000027945 */ /* 0x000fe20003800200 */
[----:B------:R-:W-:-:S03]  /*0e80*/  PLOP3.LUT P0, PT, PT, PT, PT, 0x80, 0x8 ;  /* 0x000000000008781c */ /* 0x000fc60003f0f070 */
[----:B------:R-:W-:-:S13]  /*0e90*/  ISETP.GT.AND P1, PT, R13, 0xc, PT ;  /* 0x0000000c0d00780c */ /* 0x000fda0003f24270 */
[----:B------:R-:W-:Y:S05]  /*0ea0*/  @!P1 BRA `(.L_x_18) ;  /* 0x0000000400389947 */ /* 0x000fea0003800000 */
[----:B------:R-:W-:-:S13]  /*0eb0*/  PLOP3.LUT P0, PT, PT, PT, PT, 0x8, 0x80 ;  /* 0x000000000080781c */ /* 0x000fda0003f0e170 */
.L_x_19:
[----:B------:R-:W-:Y:S01]  /*0ec0*/  IMAD R13, R3, 0x4, R12 ;  /* 0x00000004030d7824 */ /* 0x000fe200078e020c */
[----:B------:R-:W0:Y:S01]  /*0ed0*/  LDS R15, [R12+-0x8] ;  /* 0xfffff8000c0f7984 */ /* 0x000e220000000800 */
[----:B------:R-:W-:-:S03]  /*0ee0*/  VIADD R11, R11, 0x10 ;  /* 0x000000100b0b7836 */ /* 0x000fc60000000000 */
[----:B------:R-:W1:Y:S02]  /*0ef0*/  LDS R17, [R13+-0x8] ;  /* 0xfffff8000d117984 */ /* 0x000e640000000800 */
[----:B------:R-:W-:Y:S02]  /*0f00*/  ISETP.GE.AND P1, PT, R11, -0xc, PT ;  /* 0xfffffff40b00780c */ /* 0x000fe40003f26270 */
[----:B------:R-:W2:Y:S04]  /*0f10*/  LDS R19, [R12+-0x4] ;  /* 0xfffffc000c137984 */ /* 0x000ea80000000800 */
[----:B------:R-:W3:Y:S04]  /*0f20*/  LDS R21, [R13+-0x4] ;  /* 0xfffffc000d157984 */ /* 0x000ee80000000800 */
[----:B------:R-:W4:Y:S04]  /*0f30*/  LDS R23, [R12] ;  /* 0x000000000c177984 */ /* 0x000f280000000800 */
[----:B------:R-:W5:Y:S04]  /*0f40*/  LDS R25, [R13] ;  /* 0x000000000d197984 */ /* 0x000f680000000800 */
[----:B------:R-:W5:Y:S04]  /*0f50*/  LDS R27, [R12+0x4] ;  /* 0x000004000c1b7984 */ /* 0x000f680000000800 */
[----:B------:R-:W5:Y:S04]  /*0f60*/  LDS R29, [R13+0x4] ;  /* 0x000004000d1d7984 */ /* 0x000f680000000800 */
[----:B------:R-:W5:Y:S04]  /*0f70*/  LDS R14, [R12+0x8] ;  /* 0x000008000c0e7984 */ /* 0x000f680000000800 */
[----:B------:R-:W5:Y:S04]  /*0f80*/  LDS R16, [R13+0x8] ;  /* 0x000008000d107984 */ /* 0x000f680000000800 */
[----:B------:R-:W5:Y:S04]  /*0f90*/  LDS R18, [R12+0xc] ;  /* 0x00000c000c127984 */ /* 0x000f680000000800 */
[----:B0-----:R-:W-:Y:S04]  /*0fa0*/  STG.E desc[UR14][R4.64+-0x8], R15 ;  /* 0xfffff80f04007986 */ /* 0x001fe8000c10190e */
[----:B------:R-:W0:Y:S04]  /*0fb0*/  LDS R20, [R13+0xc] ;  /* 0x00000c000d147984 */ /* 0x000e280000000800 */
[----:B-1----:R-:W-:Y:S04]  /*0fc0*/  STG.E desc[UR14][R6.64+-0x8], R17 ;  /* 0xfffff81106007986 */ /* 0x002fe8000c10190e */
[----:B------:R-:W1:Y:S04]  /*0fd0*/  LDS R15, [R12+0x10] ;  /* 0x000010000c0f7984 */ /* 0x000e680000000800 */
[----:B--2---:R-:W-:Y:S04]  /*0fe0*/  STG.E desc[UR14][R4.64+-0x4], R19 ;  /* 0xfffffc1304007986 */ /* 0x004fe8000c10190e */
[----:B------:R-:W2:Y:S04]  /*0ff0*/  LDS R17, [R13+0x10] ;  /* 0x000010000d117984 */ /* 0x000ea80000000800 */
[----:B------:R-:W2:Y:S04]  /*1000*/  LDS R19, [R12+0x14] ;  /* 0x000014000c137984 */ /* 0x000ea80000000800 */
[----:B---3--:R-:W-:Y:S04]  /*1010*/  STG.E desc[UR14][R6.64+-0x4], R21 ;  /* 0xfffffc1506007986 */ /* 0x008fe8000c10190e */
[----:B------:R-:W3:Y:S04]  /*1020*/  LDS R22, [R13+0x14] ;  /* 0x000014000d167984 */ /* 0x000ee80000000800 */
[----:B------:R-:W3:Y:S04]  /*1030*/  LDS R21, [R12+0x18] ;  /* 0x000018000c157984 */ /* 0x000ee80000000800 */
[----:B------:R-:W3:Y:S04]  /*1040*/  LDS R24, [R13+0x18] ;  /* 0x000018000d187984 */ /* 0x000ee80000000800 */
[----:B----4-:R-:W-:Y:S04]  /*1050*/  STG.E desc[UR14][R4.64], R23 ;  /* 0x0000001704007986 */ /* 0x010fe8000c10190e */
[----:B-----5:R-:W-:Y:S04]  /*1060*/  STG.E desc[UR14][R6.64], R25 ;  /* 0x0000001906007986 */ /* 0x020fe8000c10190e */
[----:B------:R-:W-:Y:S04]  /*1070*/  STG.E desc[UR14][R4.64+0x4], R27 ;  /* 0x0000041b04007986 */ /* 0x000fe8000c10190e */
[----:B------:R-:W-:Y:S04]  /*1080*/  STG.E desc[UR14][R6.64+0x4], R29 ;  /* 0x0000041d06007986 */ /* 0x000fe8000c10190e */
[----:B------:R-:W-:Y:S04]  /*1090*/  STG.E desc[UR14][R4.64+0x8], R14 ;  /* 0x0000080e04007986 */ /* 0x000fe8000c10190e */
[----:B------:R-:W4:Y:S04]  /*10a0*/  LDS R23, [R12+0x1c] ;  /* 0x00001c000c177984 */ /* 0x000f280000000800 */
[----:B------:R-:W-:Y:S04]  /*10b0*/  STG.E desc[UR14][R6.64+0x8], R16 ;  /* 0x0000081006007986 */ /* 0x000fe8000c10190e */
[----:B------:R-:W5:Y:S04]  /*10c0*/  LDS R25, [R13+0x1c] ;  /* 0x00001c000d197984 */ /* 0x000f680000000800 */
[----:B------:R-:W-:Y:S04]  /*10d0*/  STG.E desc[UR14][R4.64+0xc], R18 ;  /* 0x00000c1204007986 */ /* 0x000fe8000c10190e */
[----:B------:R-:W5:Y:S04]  /*10e0*/  LDS R27, [R12+0x20] ;  /* 0x000020000c1b7984 */ /* 0x000f680000000800 */
[----:B0-----:R-:W-:Y:S04]  /*10f0*/  STG.E desc[UR14][R6.64+0xc], R20 ;  /* 0x00000c1406007986 */ /* 0x001fe8000c10190e */
[----:B------:R-:W0:Y:S04]  /*1100*/  LDS R29, [R13+0x20] ;  /* 0x000020000d1d7984 */ /* 0x000e280000000800 */
[----:B-1----:R-:W-:Y:S04]  /*1110*/  STG.E desc[UR14][R4.64+0x10], R15 ;  /* 0x0000100f04007986 */ /* 0x002fe8000c10190e */
[----:B------:R-:W1:Y:S04]  /*1120*/  LDS R14, [R12+0x24] ;  /* 0x000024000c0e7984 */ /* 0x000e680000000800 */
[----:B--2---:R-:W-:Y:S04]  /*1130*/  STG.E desc[UR14][R6.64+0x10], R17 ;  /* 0x0000101106007986 */ /* 0x004fe8000c10190e */
[----:B------:R-:W2:Y:S04]  /*1140*/  LDS R15, [R13+0x24] ;  /* 0x000024000d0f7984 */ /* 0x000ea80000000800 */
[----:B------:R-:W-:Y:S04]  /*1150*/  STG.E desc[UR14][R4.64+0x14], R19 ;  /* 0x0000141304007986 */ /* 0x000fe8000c10190e */
[----:B------:R-:W2:Y:S04]  /*1160*/  LDS R16, [R12+0x28] ;  /* 0x000028000c107984 */ /* 0x000ea80000000800 */
[----:B---3--:R-:W-:Y:S04]  /*1170*/  STG.E desc[UR14][R6.64+0x14], R22 ;  /* 0x0000141606007986 */ /* 0x008fe8000c10190e */
[----:B------:R-:W3:Y:S04]  /*1180*/  LDS R17, [R13+0x28] ;  /* 0x000028000d117984 */ /* 0x000ee80000000800 */
[----:B------:R-:W-:Y:S04]  /*1190*/  STG.E desc[UR14][R4.64+0x18], R21 ;  /* 0x0000181504007986 */ /* 0x000fe8000c10190e */
[----:B------:R-:W3:Y:S04]  /*11a0*/  LDS R19, [R12+0x2c] ;  /* 0x00002c000c137984 */ /* 0x000ee80000000800 */
[----:B------:R-:W3:Y:S04]  /*11b0*/  LDS R21, [R13+0x2c] ;  /* 0x00002c000d157984 */ /* 0x000ee80000000800 */
[----:B------:R-:W3:Y:S04]  /*11c0*/  LDS R18, [R12+0x30] ;  /* 0x000030000c127984 */ /* 0x000ee80000000800 */
[----:B------:R-:W3:Y:S04]  /*11d0*/  LDS R20, [R13+0x30] ;  /* 0x000030000d147984 */ /* 0x000ee80000000800 */
[----:B------:R-:W-:Y:S04]  /*11e0*/  STG.E desc[UR14][R6.64+0x18], R24 ;  /* 0x0000181806007986 */ /* 0x000fe8000c10190e */
[----:B------:R5:W3:Y:S04]  /*11f0*/  LDS R22, [R12+0x34] ;  /* 0x000034000c167984 */ /* 0x000ae80000000800 */
[----:B------:R0:W3:Y:S04]  /*1200*/  LDS R24, [R13+0x34] ;  /* 0x000034000d187984 */ /* 0x0000e80000000800 */
[----:B----4-:R4:W-:Y:S01]  /*1210*/  STG.E desc[UR14][R4.64+0x1c], R23 ;  /* 0x00001c1704007986 */ /* 0x0109e2000c10190e */
[----:B-----5:R-:W-:-:S03]  /*1220*/  VIADD R12, R12, 0x40 ;  /* 0x000000400c0c7836 */ /* 0x020fc60000000000 */
[----:B------:R-:W-:Y:S01]  /*1230*/  STG.E desc[UR14][R6.64+0x1c], R25 ;  /* 0x00001c1906007986 */ /* 0x000fe2000c10190e */
[----:B0-----:R-:W-:-:S03]  /*1240*/  IADD3 R13, P3, PT, R6, 0x40, RZ ;  /* 0x00000040060d7810 */ /* 0x001fc60007f7e0ff */
[----:B------:R-:W-:Y:S04]  /*1250*/  STG.E desc[UR14][R4.64+0x20], R27 ;  /* 0x0000201b04007986 */ /* 0x000fe8000c10190e */
[----:B------:R-:W-:Y:S01]  /*1260*/  STG.E desc[UR14][R6.64+0x20], R29 ;  /* 0x0000201d06007986 */ /* 0x000fe2000c10190e */
[----:B----4-:R-:W-:-:S03]  /*1270*/  IADD3 R23, P2, PT, R4, 0x40, RZ ;  /* 0x0000004004177810 */ /* 0x010fc60007f5e0ff */
[----:B-1----:R0:W-:Y:S04]  /*1280*/  STG.E desc[UR14][R4.64+0x24], R14 ;  /* 0x0000240e04007986 */ /* 0x0021e8000c10190e */
[----:B--2---:R-:W-:Y:S04]  /*1290*/  STG.E desc[UR14][R6.64+0x24], R15 ;  /* 0x0000240f06007986 */ /* 0x004fe8000c10190e */
[----:B------:R1:W-:Y:S04]  /*12a0*/  STG.E desc[UR14][R4.64+0x28], R16 ;  /* 0x0000281004007986 */ /* 0x0003e8000c10190e */
[----:B---3--:R-:W-:Y:S01]  /*12b0*/  STG.E desc[UR14][R6.64+0x28], R17 ;  /* 0x0000281106007986 */ /* 0x008fe2000c10190e */
[----:B0-----:R-:W-:-:S03]  /*12c0*/  IMAD.X R14, RZ, RZ, R7, P3 ;  /* 0x000000ffff0e7224 */ /* 0x001fc600018e0607 */
[----:B------:R-:W-:Y:S04]  /*12d0*/  STG.E desc[UR14][R4.64+0x2c], R19 ;  /* 0x00002c1304007986 */ /* 0x000fe8000c10190e */
[----:B------:R-:W-:Y:S01]  /*12e0*/  STG.E desc[UR14][R6.64+0x2c], R21 ;  /* 0x00002c1506007986 */ /* 0x000fe2000c10190e */
[----:B-1----:R-:W-:-:S03]  /*12f0*/  IMAD.X R16, RZ, RZ, R5, P2 ;  /* 0x000000ffff107224 */ /* 0x002fc600010e0605 */
[----:B------:R-:W-:Y:S04]  /*1300*/  STG.E desc[UR14][R4.64+0x30], R18 ;  /* 0x0000301204007986 */ /* 0x000fe8000c10190e */
[----:B------:R-:W-:Y:S04]  /*1310*/  STG.E desc[UR14][R6.64+0x30], R20 ;  /* 0x0000301406007986 */ /* 0x000fe8000c10190e */
[----:B------:R0:W-:Y:S04]  /*1320*/  STG.E desc[UR14][R4.64+0x34], R22 ;  /* 0x0000341604007986 */ /* 0x0001e8000c10190e */
[----:B------:R1:W-:Y:S01]  /*1330*/  STG.E desc[UR14][R6.64+0x34], R24 ;  /* 0x0000341806007986 */ /* 0x0003e2000c10190e */
[----:B0-----:R-:W-:-:S02]  /*1340*/  IMAD.MOV.U32 R4, RZ, RZ, R23 ;  /* 0x000000ffff047224 */ /* 0x001fc400078e0017 */
[----:B------:R-:W-:Y:S02]  /*1350*/  IMAD.MOV.U32 R5, RZ, RZ, R16 ;  /* 0x000000ffff057224 */ /* 0x000fe400078e0010 */
[----:B-1----:R-:W-:Y:S02]  /*1360*/  IMAD.MOV.U32 R6, RZ, RZ, R13 ;  /* 0x000000ffff067224 */ /* 0x002fe400078e000d */
[----:B------:R-:W-:Y:S01]  /*1370*/  IMAD.MOV.U32 R7, RZ, RZ, R14 ;  /* 0x000000ffff077224 */ /* 0x000fe200078e000e */
[----:B------:R-:W-:Y:S06]  /*1380*/  @!P1 BRA `(.L_x_19) ;  /* 0xfffffff800cc9947 */ /* 0x000fec000383ffff */
.L_x_18:
[----:B------:R-:W-:Y:S05]  /*1390*/  BSYNC.RECONVERGENT B2 ;  /* 0x0000000000027941 */ /* 0x000fea0003800200 */
.L_x_17:
[----:B------:R-:W-:Y:S01]  /*13a0*/  IMAD.MOV R13, RZ, RZ, -R11 ;  /* 0x000000ffff0d7224 */ /* 0x000fe200078e0a0b */
[----:B------:R-:W-:Y:S04]  /*13b0*/  BSSY.RECONVERGENT B2, `(.L_x_20) ;  /* 0x000002f000027945 */ /* 0x000fe80003800200 */
[----:B------:R-:W-:-:S13]  /*13c0*/  ISETP.GT.AND P1, PT, R13, 0x4, PT ;  /* 0x000000040d00780c */ /* 0x000fda0003f24270 */
[----:B------:R-:W-:Y:S05]  /*13d0*/  @!P1 BRA `(.L_x_21) ;  /* 0x0000000000b09947 */ /* 0x000fea0003800000 */
[----:B------:R-:W-:Y:S01]  /*13e0*/  IMAD R14, R3, 0x4, R12 ;  /* 0x00000004030e7824 */ /* 0x000fe200078e020c */
[----:B------:R-:W0:Y:S01]  /*13f0*/  LDS R13, [R12+-0x8] ;  /* 0xfffff8000c0d7984 */ /* 0x000e220000000800 */
[----:B------:R-:W-:Y:S01]  /*1400*/  PLOP3.LUT P0, PT, PT, PT, PT, 0x8, 0x80 ;  /* 0x000000000080781c */ /* 0x000fe20003f0e170 */
[----:B------:R-:W-:Y:S02]  /*1410*/  VIADD R11, R11, 0x8 ;  /* 0x000000080b0b7836 */ /* 0x000fe40000000000 */
[----:B------:R-:W1:Y:S04]  /*1420*/  LDS R15, [R14+-0x8] ;  /* 0xfffff8000e0f7984 */ /* 0x000e680000000800 */
        /* <DEDUP_REMOVED lines=8> */
[----:B0-----:R-:W-:Y:S04]  /*14b0*/  STG.E desc[UR14][R4.64+-0x8], R13 ;  /* 0xfffff80d04007986 */ /* 0x001fe8000c10190e */
[----:B------:R-:W0:Y:S04]  /*14c0*/  LDS R18, [R12+0xc] ;  /* 0x00000c000c127984 */ /* 0x000e280000000800 */
[----:B------:R-:W0:Y:S04]  /*14d0*/  LDS R13, [R14+0xc] ;  /* 0x00000c000e0d7984 */ /* 0x000e280000000800 */
[----:B------:R-:W0:Y:S04]  /*14e0*/  LDS R20, [R12+0x10] ;  /* 0x000010000c147984 */ /* 0x000e280000000800 */
[----:B-1----:R-:W-:Y:S04]  /*14f0*/  STG.E desc[UR14][R6.64+-0x8], R15 ;  /* 0xfffff80f06007986 */ /* 0x002fe8000c10190e */
[----:B------:R-:W1:Y:S04]  /*1500*/  LDS R22, [R14+0x10] ;  /* 0x000010000e167984 */ /* 0x000e680000000800 */
[----:B------:R3:W1:Y:S04]  /*1510*/  LDS R15, [R12+0x14] ;  /* 0x000014000c0f7984 */ /* 0x0006680000000800 */
[----:B------:R4:W1:Y:S04]  /*1520*/  LDS R24, [R14+0x14] ;  /* 0x000014000e187984 */ /* 0x0008680000000800 */
[----:B--2---:R2:W-:Y:S01]  /*1530*/  STG.E desc[UR14][R4.64+-0x4], R17 ;  /* 0xfffffc1104007986 */ /* 0x0045e2000c10190e */
[----:B---3--:R-:W-:-:S03]  /*1540*/  VIADD R12, R12, 0x20 ;  /* 0x000000200c0c7836 */ /* 0x008fc60000000000 */
[----:B------:R3:W-:Y:S01]  /*1550*/  STG.E desc[UR14][R6.64+-0x4], R19 ;  /* 0xfffffc1306007986 */ /* 0x0007e2000c10190e */
[----:B----4-:R-:W-:-:S03]  /*1560*/  IADD3 R14, P2, PT, R6, 0x20, RZ ;  /* 0x00000020060e7810 */ /* 0x010fc60007f5e0ff */
[----:B------:R-:W-:Y:S04]  /*1570*/  STG.E desc[UR14][R4.64], R21 ;  /* 0x0000001504007986 */ /* 0x000fe8000c10190e */
[----:B-----5:R-:W-:Y:S01]  /*1580*/  STG.E desc[UR14][R6.64], R23 ;  /* 0x0000001706007986 */ /* 0x020fe2000c10190e */
[----:B--2---:R-:W-:-:S03]  /*1590*/  IMAD.X R17, RZ, RZ, R7, P2 ;  /* 0x000000ffff117224 */ /* 0x004fc600010e0607 */
[----:B------:R-:W-:Y:S01]  /*15a0*/  STG.E desc[UR14][R4.64+0x4], R25 ;  /* 0x0000041904007986 */ /* 0x000fe2000c10190e */
[----:B---3--:R-:W-:-:S03]  /*15b0*/  IADD3 R19, P1, PT, R4, 0x20, RZ ;  /* 0x0000002004137810 */ /* 0x008fc60007f3e0ff */
[----:B------:R-:W-:Y:S02]  /*15c0*/  STG.E desc[UR14][R6.64+0x4], R27 ;  /* 0x0000041b06007986 */ /* 0x000fe4000c10190e */
[----:B------:R-:W-:Y:S02]  /*15d0*/  IMAD.X R26, RZ, RZ, R5, P1 ;  /* 0x000000ffff1a7224 */ /* 0x000fe400008e0605 */
[----:B------:R-:W-:Y:S04]  /*15e0*/  STG.E desc[UR14][R4.64+0x8], R29 ;  /* 0x0000081d04007986 */ /* 0x000fe8000c10190e */
[----:B------:R-:W-:Y:S04]  /*15f0*/  STG.E desc[UR14][R6.64+0x8], R16 ;  /* 0x0000081006007986 */ /* 0x000fe8000c10190e */
[----:B0-----:R-:W-:Y:S04]  /*1600*/  STG.E desc[UR14][R4.64+0xc], R18 ;  /* 0x00000c1204007986 */ /* 0x001fe8000c10190e */
[----:B------:R-:W-:Y:S04]  /*1610*/  STG.E desc[UR14][R6.64+0xc], R13 ;  /* 0x00000c0d06007986 */ /* 0x000fe8000c10190e */
[----:B------:R-:W-:Y:S04]  /*1620*/  STG.E desc[UR14][R4.64+0x10], R20 ;  /* 0x0000101404007986 */ /* 0x000fe8000c10190e */
[----:B-1----:R-:W-:Y:S04]  /*1630*/  STG.E desc[UR14][R6.64+0x10], R22 ;  /* 0x0000101606007986 */ /* 0x002fe8000c10190e */
[----:B------:R0:W-:Y:S04]  /*1640*/  STG.E desc[UR14][R4.64+0x14], R15 ;  /* 0x0000140f04007986 */ /* 0x0001e8000c10190e */
[----:B------:R1:W-:Y:S01]  /*1650*/  STG.E desc[UR14][R6.64+0x14], R24 ;  /* 0x0000141806007986 */ /* 0x0003e2000c10190e */
[----:B0-----:R-:W-:-:S02]  /*1660*/  IMAD.MOV.U32 R4, RZ, RZ, R19 ;  /* 0x000000ffff047224 */ /* 0x001fc400078e0013 */
[----:B------:R-:W-:Y:S02]  /*1670*/  IMAD.MOV.U32 R5, RZ, RZ, R26 ;  /* 0x000000ffff057224 */ /* 0x000fe400078e001a */
[----:B-1----:R-:W-:Y:S02]  /*1680*/  IMAD.MOV.U32 R6, RZ, RZ, R14 ;  /* 0x000000ffff067224 */ /* 0x002fe400078e000e */
[----:B------:R-:W-:-:S07]  /*1690*/  IMAD.MOV.U32 R7, RZ, RZ, R17 ;  /* 0x000000ffff077224 */ /* 0x000fce00078e0011 */
.L_x_21:
[----:B------:R-:W-:Y:S05]  /*16a0*/  BSYNC.RECONVERGENT B2 ;  /* 0x0000000000027941 */ /* 0x000fea0003800200 */
.L_x_20:
[----:B------:R-:W-:-:S13]  /*16b0*/  ISETP.NE.OR P0, PT, R11, RZ, P0 ;  /* 0x000000ff0b00720c */ /* 0x000fda0000705670 */
[----:B------:R-:W-:Y:S05]  /*16c0*/  @!P0 BREAK.RELIABLE B0 ;  /* 0x0000000000008942 */ /* 0x000fea0003800100 */
[----:B------:R-:W-:Y:S05]  /*16d0*/  @!P0 BRA `(.L_x_14) ;  /* 0x0000000000788947 */ /* 0x000fea0003800000 */
.L_x_16:
[----:B------:R-:W-:Y:S05]  /*16e0*/  BSYNC.RELIABLE B0 ;  /* 0x0000000000007941 */ /* 0x000fea0003800100 */
.L_x_15:
[----:B------:R-:W-:Y:S01]  /*16f0*/  IMAD R14, R3, 0x4, R12 ;  /* 0x00000004030e7824 */ /* 0x000fe200078e020c */
[----:B------:R-:W0:Y:S01]  /*1700*/  LDS R13, [R12+-0x8] ;  /* 0xfffff8000c0d7984 */ /* 0x000e220000000800 */
[----:B------:R-:W-:Y:S01]  /*1710*/  VIADD R11, R11, 0x4 ;  /* 0x000000040b0b7836 */ /* 0x000fe20000000000 */
[----:B------:R-:W-:Y:S02]  /*1720*/  IADD3 R16, P1, PT, R4, 0x10, RZ ;  /* 0x0000001004107810 */ /* 0x000fe40007f3e0ff */
[----:B------:R-:W1:Y:S02]  /*1730*/  LDS R15, [R14+-0x8] ;  /* 0xfffff8000e0f7984 */ /* 0x000e640000000800 */
[----:B------:R-:W-:Y:S02]  /*1740*/  ISETP.NE.AND P0, PT, R11, RZ, PT ;  /* 0x000000ff0b00720c */ /* 0x000fe40003f05270 */
[----:B------:R-:W2:Y:S04]  /*1750*/  LDS R17, [R12+-0x4] ;  /* 0xfffffc000c117984 */ /* 0x000ea80000000800 */
[----:B------:R-:W3:Y:S04]  /*1760*/  LDS R19, [R14+-0x4] ;  /* 0xfffffc000e137984 */ /* 0x000ee80000000800 */
[----:B------:R-:W4:Y:S04]  /*1770*/  LDS R21, [R12] ;  /* 0x000000000c157984 */ /* 0x000f280000000800 */
[----:B------:R-:W5:Y:S04]  /*1780*/  LDS R23, [R14] ;  /* 0x000000000e177984 */ /* 0x000f680000000800 */
[----:B------:R0:W5:Y:S04]  /*1790*/  LDS R25, [R12+0x4] ;  /* 0x000004000c197984 */ /* 0x0001680000000800 */
[----:B------:R0:W5:Y:S02]  /*17a0*/  LDS R27, [R14+0x4] ;  /* 0x000004000e1b7984 */ /* 0x0001640000000800 */
[----:B0-----:R-:W-:Y:S01]  /*17b0*/  VIADD R12, R12, 0x10 ;  /* 0x000000100c0c7836 */ /* 0x001fe20000000000 */
[----:B------:R-:W-:Y:S01]  /*17c0*/  IADD3 R14, P2, PT, R6, 0x10, RZ ;  /* 0x00000010060e7810 */ /* 0x000fe20007f5e0ff */
[----:B------:R0:W-:Y:S04]  /*17d0*/  STG.E desc[UR14][R4.64+-0x8], R13 ;  /* 0xfffff80d04007986 */ /* 0x0001e8000c10190e */
[----:B-1----:R1:W-:Y:S04]  /*17e0*/  STG.E desc[UR14][R6.64+-0x8], R15 ;  /* 0xfffff80f06007986 */ /* 0x0023e8000c10190e */
[----:B--2---:R-:W-:Y:S04]  /*17f0*/  STG.E desc[UR14][R4.64+-0x4], R17 ;  /* 0xfffffc1104007986 */ /* 0x004fe8000c10190e */
[----:B---3--:R-:W-:Y:S01]  /*1800*/  STG.E desc[UR14][R6.64+-0x4], R19 ;  /* 0xfffffc1306007986 */ /* 0x008fe2000c10190e */
[----:B0-----:R-:W-:-:S03]  /*1810*/  IMAD.X R13, RZ, RZ, R5, P1 ;  /* 0x000000ffff0d7224 */ /* 0x001fc600008e0605 */
[----:B----4-:R-:W-:Y:S01]  /*1820*/  STG.E desc[UR14][R4.64], R21 ;  /* 0x0000001504007986 */ /* 0x010fe2000c10190e */
[----:B-1----:R-:W-:-:S03]  /*1830*/  IMAD.X R15, RZ, RZ, R7, P2 ;  /* 0x000000ffff0f7224 */ /* 0x002fc600010e0607 */
[----:B-----5:R-:W-:Y:S04]  /*1840*/  STG.E desc[UR14][R6.64], R23 ;  /* 0x0000001706007986 */ /* 0x020fe8000c10190e */
[----:B------:R0:W-:Y:S04]  /*1850*/  STG.E desc[UR14][R4.64+0x4], R25 ;  /* 0x0000041904007986 */ /* 0x0001e8000c10190e */
[----:B------:R1:W-:Y:S01]  /*1860*/  STG.E desc[UR14][R6.64+0x4], R27 ;  /* 0x0000041b06007986 */ /* 0x0003e2000c10190e */
[----:B0-----:R-:W-:Y:S02]  /*1870*/  IMAD.MOV.U32 R4, RZ, RZ, R16 ;  /* 0x000000ffff047224 */ /* 0x001fe400078e0010 */
[----:B------:R-:W-:-:S02]  /*1880*/  IMAD.MOV.U32 R5, RZ, RZ, R13 ;  /* 0x000000ffff057224 */ /* 0x000fc400078e000d */
[----:B-1----:R-:W-:Y:S02]  /*1890*/  IMAD.MOV.U32 R6, RZ, RZ, R14 ;  /* 0x000000ffff067224 */ /* 0x002fe400078e000e */
[----:B------:R-:W-:Y:S01]  /*18a0*/  IMAD.MOV.U32 R7, RZ, RZ, R15 ;  /* 0x000000ffff077224 */ /* 0x000fe200078e000f */
[----:B------:R-:W-:Y:S06]  /*18b0*/  @P0 BRA `(.L_x_15) ;  /* 0xfffffffc008c0947 */ /* 0x000fec000383ffff */
.L_x_14:
[----:B------:R-:W-:Y:S05]  /*18c0*/  BSYNC.RECONVERGENT B1 ;  /* 0x0000000000017941 */ /* 0x000fea0003800200 */
.L_x_13:
[----:B------:R-:W-:Y:S05]  /*18d0*/  WARPSYNC.ALL ;  /* 0x0000000000007948 */ /* 0x000fea0003800000 */
[----:B------:R-:W-:Y:S01]  /*18e0*/  ISETP.NE.AND P0, PT, R8, RZ, PT ;  /* 0x000000ff0800720c */ /* 0x000fe20003f05270 */
[----:B------:R-:W-:-:S12]  /*18f0*/  BSSY.RECONVERGENT B0, `(.L_x_12) ;  /* 0x0000020000007945 */ /* 0x000fd80003800200 */
[----:B------:R-:W-:Y:S05]  /*1900*/  @!P0 BRA `(.L_x_22) ;  /* 0x0000000000788947 */ /* 0x000fea0003800000 */
[----:B------:R-:W0:Y:S01]  /*1910*/  LDCU.64 UR4, c[0x0][0x3a0] ;  /* 0x00007400ff0477ac */ /* 0x000e220008000a00 */
[C---:B------:R-:W-:Y:S01]  /*1920*/  IADD3 R13, P0, PT, R9.reuse, UR8, RZ ;  /* 0x00000008090d7c10 */ /* 0x040fe2000ff1e0ff */
[----:B------:R-:W-:Y:S01]  /*1930*/  IMAD.IADD R9, R9, 0x1, R10 ;  /* 0x0000000109097824 */ /* 0x000fe200078e020a */
[----:B------:R-:W1:Y:S01]  /*1940*/  LDCU.64 UR6, c[0x0][0x398] ;  /* 0x00007300ff0677ac */ /* 0x000e620008000a00 */
[----:B------:R-:W-:Y:S02]  /*1950*/  IMAD.MOV R8, RZ, RZ, -R8 ;  /* 0x000000ffff087224 */ /* 0x000fe400078e0a08 */
[----:B------:R-:W-:Y:S02]  /*1960*/  IMAD.X R6, RZ, RZ, UR10, P0 ;  /* 0x0000000aff067e24 */ /* 0x000fe400080e06ff */
[----:B------:R-:W-:Y:S02]  /*1970*/  IMAD.SHL.U32 R4, R13, 0x4, RZ ;  /* 0x000000040d047824 */ /* 0x000fe400078e00ff */
[----:B------:R-:W-:Y:S01]  /*1980*/  IMAD R2, R9, 0x4, R2 ;  /* 0x0000000409027824 */ /* 0x000fe200078e0202 */
[----:B------:R-:W-:-:S02]  /*1990*/  SHF.L.U64.HI R13, R13, 0x2, R6 ;  /* 0x000000020d0d7819 */ /* 0x000fc40000010206 */
[C---:B0-----:R-:W-:Y:S02]  /*19a0*/  IADD3 R12, P0, PT, R4.reuse, UR4, RZ ;  /* 0x00000004040c7c10 */ /* 0x041fe4000ff1e0ff */
[----:B-1----:R-:W-:Y:S02]  /*19b0*/  IADD3 R10, P1, PT, R4, UR6, RZ ;  /* 0x00000006040a7c10 */ /* 0x002fe4000ff3e0ff */
[C---:B------:R-:W-:Y:S02]  /*19c0*/  IADD3.X R15, PT, PT, R13.reuse, UR5, RZ, P0, !PT ;  /* 0x000000050d0f7c10 */ /* 0x040fe400087fe4ff */
[----:B------:R-:W-:-:S09]  /*19d0*/  IADD3.X R13, PT, PT, R13, UR7, RZ, P1, !PT ;  /* 0x000000070d0d7c10 */ /* 0x000fd20008ffe4ff */
.L_x_23:
[----:B0-----:R-:W-:Y:S01]  /*19e0*/  IMAD R4, R3, 0x4, R2 ;  /* 0x0000000403047824 */ /* 0x001fe200078e0202 */
[----:B------:R0:W1:Y:S01]  /*19f0*/  LDS R9, [R2] ;  /* 0x0000000002097984 */ /* 0x0000620000000800 */
[----:B------:R-:W-:Y:S02]  /*1a00*/  IMAD.MOV.U32 R5, RZ, RZ, R13 ;  /* 0x000000ffff057224 */ /* 0x000fe400078e000d */
[----:B------:R-:W-:Y:S01]  /*1a10*/  IMAD.MOV.U32 R6, RZ, RZ, R12 ;  /* 0x000000ffff067224 */ /* 0x000fe200078e000c */
[----:B------:R2:W3:Y:S01]  /*1a20*/  LDS R11, [R4] ;  /* 0x00000000040b7984 */ /* 0x0004e20000000800 */
[----:B------:R-:W-:Y:S01]  /*1a30*/  IMAD.MOV.U32 R7, RZ, RZ, R15 ;  /* 0x000000ffff077224 */ /* 0x000fe200078e000f */
[----:B------:R-:W-:Y:S01]  /*1a40*/  IADD3 R12, P1, PT, R12, 0x4, RZ ;  /* 0x000000040c0c7810 */ /* 0x000fe20007f3e0ff */
[----:B------:R-:W-:Y:S02]  /*1a50*/  VIADD R8, R8, 0x1 ;  /* 0x0000000108087836 */ /* 0x000fe40000000000 */
[----:B0-----:R-:W-:-:S02]  /*1a60*/  VIADD R2, R2, 0x4 ;  /* 0x0000000402027836 */ /* 0x001fc40000000000 */
[----:B------:R-:W-:Y:S01]  /*1a70*/  IMAD.X R15, RZ, RZ, R15, P1 ;  /* 0x000000ffff0f7224 */ /* 0x000fe200008e060f */
[----:B------:R-:W-:Y:S01]  /*1a80*/  ISETP.NE.AND P0, PT, R8, RZ, PT ;  /* 0x000000ff0800720c */ /* 0x000fe20003f05270 */
[----:B--2---:R-:W-:Y:S01]  /*1a90*/  IMAD.MOV.U32 R4, RZ, RZ, R10 ;  /* 0x000000ffff047224 */ /* 0x004fe200078e000a */
[----:B------:R-:W-:-:S05]  /*1aa0*/  IADD3 R10, P2, PT, R10, 0x4, RZ ;  /* 0x000000040a0a7810 */ /* 0x000fca0007f5e0ff */
[----:B------:R-:W-:Y:S01]  /*1ab0*/  IMAD.X R13, RZ, RZ, R13, P2 ;  /* 0x000000ffff0d7224 */ /* 0x000fe200010e060d */
[----:B-1----:R0:W-:Y:S04]  /*1ac0*/  STG.E desc[UR14][R4.64], R9 ;  /* 0x0000000904007986 */ /* 0x0021e8000c10190e */
[----:B---3--:R0:W-:Y:S01]  /*1ad0*/  STG.E desc[UR14][R6.64], R11 ;  /* 0x0000000b06007986 */ /* 0x0081e2000c10190e */
[----:B------:R-:W-:Y:S05]  /*1ae0*/  @P0 BRA `(.L_x_23) ;  /* 0xfffffffc00bc0947 */ /* 0x000fea000383ffff */
.L_x_22:
[----:B------:R-:W-:Y:S05]  /*1af0*/  BSYNC.RECONVERGENT B0 ;  /* 0x0000000000007941 */ /* 0x000fea0003800200 */
.L_x_12:
[----:B------:R-:W-:-:S13]  /*1b00*/  ISETP.GE.AND P0, PT, R3, UR11, PT ;  /* 0x0000000b03007c0c */ /* 0x000fda000bf06270 */
[----:B------:R-:W-:Y:S05]  /*1b10*/  @P0 EXIT ;  /* 0x000000000000094d */ /* 0x000fea0003800000 */
[C---:B------:R-:W-:Y:S01]  /*1b20*/  VIADD R3, R0.reuse, -UR11 ;  /* 0x8000000b00037c36 */ /* 0x040fe20008000000 */
[----:B------:R-:W-:Y:S01]  /*1b30*/  IADD3 R2, PT, PT, -R0, UR11, RZ ;  /* 0x0000000b00027c10 */ /* 0x000fe2000fffe1ff */
[----:B------:R-:W-:Y:S03]  /*1b40*/  BSSY.RECONVERGENT B0, `(.L_x_24) ;  /* 0x000002f000007945 */ /* 0x000fe60003800200 */
[----:B------:R-:W-:Y:S02]  /*1b50*/  ISETP.GT.U32.AND P1, PT, R3, -0x8, PT ;  /* 0xfffffff80300780c */ /* 0x000fe40003f24070 */
[----:B------:R-:W-:-:S04]  /*1b60*/  LOP3.LUT R12, R2, 0x7, RZ, 0xc0, !PT ;  /* 0x00000007020c7812 */ /* 0x000fc800078ec0ff */
[----:B------:R-:W-:-:S07]  /*1b70*/  ISETP.NE.AND P0, PT, R12, RZ, PT ;  /* 0x000000ff0c00720c */ /* 0x000fce0003f05270 */
[----:B------:R-:W-:Y:S06]  /*1b80*/  @P1 BRA `(.L_x_25) ;  /* 0x0000000000a81947 */ /* 0x000fec0003800000 */
[----:B------:R-:W1:Y:S01]  /*1b90*/  LDCU.64 UR4, c[0x0][0x398] ;  /* 0x00007300ff0477ac */ /* 0x000e620008000a00 */
[----:B0-----:R-:W-:Y:S02]  /*1ba0*/  IADD3 R9, P2, PT, R0, UR8, RZ ;  /* 0x0000000800097c10 */ /* 0x001fe4000ff5e0ff */
[----:B------:R-:W-:Y:S01]  /*1bb0*/  LOP3.LUT R3, R2, 0xfffffff8, RZ, 0xc0, !PT ;  /* 0xfffffff802037812 */ /* 0x000fe200078ec0ff */
[----:B------:R-:W0:Y:S01]  /*1bc0*/  LDCU.64 UR6, c[0x0][0x3a0] ;  /* 0x00007400ff0677ac */ /* 0x000e220008000a00 */
[----:B------:R-:W-:Y:S01]  /*1bd0*/  LEA R8, P1, R9, 0x10, 0x2 ;  /* 0x0000001009087811 */ /* 0x000fe200078210ff */
[----:B------:R-:W-:Y:S02]  /*1be0*/  IMAD.X R4, RZ, RZ, UR10, P2 ;  /* 0x0000000aff047e24 */ /* 0x000fe400090e06ff */
[----:B------:R-:W-:-:S03]  /*1bf0*/  IMAD.MOV R3, RZ, RZ, -R3 ;  /* 0x000000ffff037224 */ /* 0x000fc600078e0a03 */
[----:B------:R-:W-:Y:S02]  /*1c00*/  LEA.HI.X R9, R9, RZ, R4, 0x2, P1 ;  /* 0x000000ff09097211 */ /* 0x000fe400008f1404 */
[C---:B-1----:R-:W-:Y:S02]  /*1c10*/  IADD3 R10, P2, PT, R8.reuse, UR4, RZ ;  /* 0x00000004080a7c10 */ /* 0x042fe4000ff5e0ff */
[----:B0-----:R-:W-:Y:S02]  /*1c20*/  IADD3 R8, P3, PT, R8, UR6, RZ ;  /* 0x0000000608087c10 */ /* 0x001fe4000ff7e0ff */
[C---:B------:R-:W-:Y:S02]  /*1c30*/  IADD3.X R11, PT, PT, R9.reuse, UR5, RZ, P2, !PT ;  /* 0x00000005090b7c10 */ /* 0x040fe400097fe4ff */
[----:B------:R-:W-:-:S09]  /*1c40*/  IADD3.X R9, PT, PT, R9, UR7, RZ, P3, !PT ;  /* 0x0000000709097c10 */ /* 0x000fd20009ffe4ff */
.L_x_26:
[----:B-1----:R-:W-:Y:S02]  /*1c50*/  IMAD.MOV.U32 R13, RZ, RZ, 0x7fffffff ;  /* 0x7fffffffff0d7424 */ /* 0x002fe400078e00ff */
        /* <DEDUP_REMOVED lines=10> */
[----:B------:R1:W-:Y:S01]  /*1d00*/  STG.E desc[UR14][R6.64+-0x10], R15 ;  /* 0xfffff00f06007986 */ /* 0x0003e2000c10190e */
[----:B------:R-:W-:Y:S01]  /*1d10*/  VIADD R0, R0, 0x8 ;  /* 0x0000000800007836 */ /* 0x000fe20000000000 */
        /* <DEDUP_REMOVED lines=17> */
.L_x_25:
[----:B------:R-:W-:Y:S05]  /*1e30*/  BSYNC.RECONVERGENT B0 ;  /* 0x0000000000007941 */ /* 0x000fea0003800200 */
.L_x_24:
[----:B------:R-:W-:Y:S05]  /*1e40*/  @!P0 EXIT ;  /* 0x000000000000894d */ /* 0x000fea0003800000 */
[----:B------:R-:W-:Y:S01]  /*1e50*/  ISETP.GE.U32.AND P1, PT, R12, 0x4, PT ;  /* 0x000000040c00780c */ /* 0x000fe20003f26070 */
[----:B------:R-:W-:Y:S01]  /*1e60*/  BSSY.RECONVERGENT B0, `(.L_x_27) ;  /* 0x0000019000007945 */ /* 0x000fe20003800200 */
[----:B------:R-:W-:-:S04]  /*1e70*/  LOP3.LUT R8, R2, 0x3, RZ, 0xc0, !PT ;  /* 0x0000000302087812 */ /* 0x000fc800078ec0ff */
[----:B------:R-:W-:-:S07]  /*1e80*/  ISETP.NE.AND P0, PT, R8, RZ, PT ;  /* 0x000000ff0800720c */ /* 0x000fce0003f05270 */
[----:B------:R-:W-:Y:S06]  /*1e90*/  @!P1 BRA `(.L_x_28) ;  /* 0x0000000000549947 */ /* 0x000fec0003800000 */
[----:B------:R-:W2:Y:S01]  /*1ea0*/  LDCU.64 UR4, c[0x0][0x398] ;  /* 0x00007300ff0477ac */ /* 0x000ea20008000a00 */
[C---:B------:R-:W-:Y:S01]  /*1eb0*/  IADD3 R3, P1, PT, R0.reuse, UR8, RZ ;  /* 0x0000000800037c10 */ /* 0x040fe2000ff3e0ff */
[----:B0-----:R-:W-:Y:S01]  /*1ec0*/  IMAD.MOV.U32 R9, RZ, RZ, -0x1 ;  /* 0xffffffffff097424 */ /* 0x001fe200078e00ff */
[----:B------:R-:W0:Y:S01]  /*1ed0*/  LDCU.64 UR6, c[0x0][0x3a0] ;  /* 0x00007400ff0677ac */ /* 0x000e220008000a00 */
[----:B------:R-:W-:Y:S02]  /*1ee0*/  VIADD R0, R0, 0x4 ;  /* 0x0000000400007836 */ /* 0x000fe40000000000 */
[----:B-1----:R-:W-:Y:S02]  /*1ef0*/  IMAD.X R4, RZ, RZ, UR10, P1 ;  /* 0x0000000aff047e24 */ /* 0x002fe400088e06ff */
[----:B------:R-:W-:-:S03]  /*1f00*/  IMAD.SHL.U32 R6, R3, 0x4, RZ ;  /* 0x0000000403067824 */ /* 0x000fc600078e00ff */
[----:B------:R-:W-:Y:S02]  /*1f10*/  SHF.L.U64.HI R3, R3, 0x2, R4 ;  /* 0x0000000203037819 */ /* 0x000fe40000010204 */
[C---:B--2---:R-:W-:Y:S02]  /*1f20*/  IADD3 R4, P1, PT, R6.reuse, UR4, RZ ;  /* 0x0000000406047c10 */ /* 0x044fe4000ff3e0ff */
[----:B0-----:R-:W-:Y:S02]  /*1f30*/  IADD3 R6, P2, PT, R6, UR6, RZ ;  /* 0x0000000606067c10 */ /* 0x001fe4000ff5e0ff */
[C---:B------:R-:W-:Y:S02]  /*1f40*/  IADD3.X R5, PT, PT, R3.reuse, UR5, RZ, P1, !PT ;  /* 0x0000000503057c10 */ /* 0x040fe40008ffe4ff */
[----:B------:R-:W-:Y:S01]  /*1f50*/  IADD3.X R7, PT, PT, R3, UR7, RZ, P2, !PT ;  /* 0x0000000703077c10 */ /* 0x000fe200097fe4ff */
[----:B------:R-:W-:-:S05]  /*1f60*/  IMAD.MOV.U32 R3, RZ, RZ, 0x7fffffff ;  /* 0x7fffffffff037424 */ /* 0x000fca00078e00ff */
        /* <DEDUP_REMOVED lines=8> */
.L_x_28:
[----:B------:R-:W-:Y:S05]  /*1ff0*/  BSYNC.RECONVERGENT B0 ;  /* 0x0000000000007941 */ /* 0x000fea0003800200 */
.L_x_27:
[----:B------:R-:W-:Y:S05]  /*2000*/  @!P0 EXIT ;  /* 0x000000000000894d */ /* 0x000fea0003800000 */
[----:B------:R-:W-:Y:S01]  /*2010*/  ISETP.NE.AND P1, PT, R8, 0x1, PT ;  /* 0x000000010800780c */ /* 0x000fe20003f25270 */
[----:B------:R-:W-:Y:S01]  /*2020*/  BSSY.RECONVERGENT B0, `(.L_x_29) ;  /* 0x0000015000007945 */ /* 0x000fe20003800200 */
[----:B------:R-:W-:-:S04]  /*2030*/  LOP3.LUT R2, R2, 0x1, RZ, 0xc0, !PT ;  /* 0x0000000102027812 */ /* 0x000fc800078ec0ff */
[----:B------:R-:W-:-:S07]  /*2040*/  ISETP.NE.U32.AND P0, PT, R2, 0x1, PT ;  /* 0x000000010200780c */ /* 0x000fce0003f05070 */
[----:B------:R-:W-:Y:S06]  /*2050*/  @!P1 BRA `(.L_x_30) ;  /* 0x0000000000449947 */ /* 0x000fec0003800000 */
[----:B------:R-:W3:Y:S01]  /*2060*/  LDCU.64 UR4, c[0x0][0x398] ;  /* 0x00007300ff0477ac */ /* 0x000ee20008000a00 */
[----:B------:R-:W-:Y:S01]  /*2070*/  IADD3 R2, P1, PT, R0, UR8, RZ ;  /* 0x0000000800027c10 */ /* 0x000fe2000ff3e0ff */
[----:B012---:R-:W-:Y:S01]  /*2080*/  IMAD.MOV.U32 R7, RZ, RZ, 0x7fffffff ;  /* 0x7fffffffff077424 */ /* 0x007fe200078e00ff */
[----:B------:R-:W0:Y:S01]  /*2090*/  LDCU.64 UR6, c[0x0][0x3a0] ;  /* 0x00007400ff0677ac */ /* 0x000e220008000a00 */
[----:B------:R-:W-:Y:S02]  /*20a0*/  IMAD.MOV.U32 R9, RZ, RZ, -0x1 ;  /* 0xffffffffff097424 */ /* 0x000fe400078e00ff */
[----:B------:R-:W-:Y:S02]  /*20b0*/  IMAD.X R3, RZ, RZ, UR10, P1 ;  /* 0x0000000aff037e24 */ /* 0x000fe400088e06ff */
[----:B------:R-:W-:Y:S02]  /*20c0*/  IMAD.SHL.U32 R4, R2, 0x4, RZ ;  /* 0x0000000402047824 */ /* 0x000fe400078e00ff */
[----:B------:R-:W-:Y:S01]  /*20d0*/  VIADD R0, R0, 0x2 ;  /* 0x0000000200007836 */ /* 0x000fe20000000000 */
[----:B------:R-:W-:-:S02]  /*20e0*/  SHF.L.U64.HI R5, R2, 0x2, R3 ;  /* 0x0000000202057819 */ /* 0x000fc40000010203 */
[C---:B---3--:R-:W-:Y:S02]  /*20f0*/  IADD3 R2, P1, PT, R4.reuse, UR4, RZ ;  /* 0x0000000404027c10 */ /* 0x048fe4000ff3e0ff */
[----:B0-----:R-:W-:Y:S02]  /*2100*/  IADD3 R4, P2, PT, R4, UR6, RZ ;  /* 0x0000000604047c10 */ /* 0x001fe4000ff5e0ff */
[C---:B------:R-:W-:Y:S02]  /*2110*/  IADD3.X R3, PT, PT, R5.reuse, UR5, RZ, P1, !PT ;  /* 0x0000000505037c10 */ /* 0x040fe40008ffe4ff */
[----:B------:R-:W-:-:S03]  /*2120*/  IADD3.X R5, PT, PT, R5, UR7, RZ, P2, !PT ;  /* 0x0000000705057c10 */ /* 0x000fc600097fe4ff */
[----:B------:R3:W-:Y:S04]  /*2130*/  STG.E desc[UR14][R2.64], R7 ;  /* 0x0000000702007986 */ /* 0x0007e8000c10190e */
[----:B------:R3:W-:Y:S04]  /*2140*/  STG.E desc[UR14][R4.64], R9 ;  /* 0x0000000904007986 */ /* 0x0007e8000c10190e */
[----:B------:R3:W-:Y:S04]  /*2150*/  STG.E desc[UR14][R2.64+0x4], R7 ;  /* 0x0000040702007986 */ /* 0x0007e8000c10190e */
[----:B------:R3:W-:Y:S02]  /*2160*/  STG.E desc[UR14][R4.64+0x4], R9 ;  /* 0x0000040904007986 */ /* 0x0007e4000c10190e */
.L_x_30:
[----:B------:R-:W-:Y:S05]  /*2170*/  BSYNC.RECONVERGENT B0 ;  /* 0x0000000000007941 */ /* 0x000fea0003800200 */
.L_x_29:
[----:B------:R-:W-:Y:S05]  /*2180*/  @P0 EXIT ;  /* 0x000000000000094d */ /* 0x000fea0003800000 */
[----:B------:R-:W4:Y:S01]  /*2190*/  LDCU.64 UR4, c[0x0][0x398] ;  /* 0x00007300ff0477ac */ /* 0x000f220008000a00 */
[----:B------:R-:W-:Y:S01]  /*21a0*/  IADD3 R0, P0, PT, R0, UR8, RZ ;  /* 0x0000000800007c10 */ /* 0x000fe2000ff1e0ff */
[----:B0123--:R-:W-:Y:S01]  /*21b0*/  IMAD.MOV.U32 R7, RZ, RZ, 0x7fffffff ;  /* 0x7fffffffff077424 */ /* 0x00ffe200078e00ff */
[----:B------:R-:W0:Y:S01]  /*21c0*/  LDCU.64 UR6, c[0x0][0x3a0] ;  /* 0x00007400ff0677ac */ /* 0x000e220008000a00 */
[----:B------:R-:W-:Y:S02]  /*21d0*/  IMAD.MOV.U32 R9, RZ, RZ, -0x1 ;  /* 0xffffffffff097424 */ /* 0x000fe400078e00ff */
[----:B------:R-:W-:Y:S02]  /*21e0*/  IMAD.X R3, RZ, RZ, UR10, P0 ;  /* 0x0000000aff037e24 */ /* 0x000fe400080e06ff */
[----:B------:R-:W-:-:S03]  /*21f0*/  IMAD.SHL.U32 R4, R0, 0x4, RZ ;  /* 0x0000000400047824 */ /* 0x000fc600078e00ff */
[----:B------:R-:W-:Y:S02]  /*2200*/  SHF.L.U64.HI R0, R0, 0x2, R3 ;  /* 0x0000000200007819 */ /* 0x000fe40000010203 */
[C---:B----4-:R-:W-:Y:S02]  /*2210*/  IADD3 R2, P0, PT, R4.reuse, UR4, RZ ;  /* 0x0000000404027c10 */ /* 0x050fe4000ff1e0ff */
[----:B0-----:R-:W-:Y:S02]  /*2220*/  IADD3 R4, P1, PT, R4, UR6, RZ ;  /* 0x0000000604047c10 */ /* 0x001fe4000ff3e0ff */
[C---:B------:R-:W-:Y:S02]  /*2230*/  IADD3.X R3, PT, PT, R0.reuse, UR5, RZ, P0, !PT ;  /* 0x0000000500037c10 */ /* 0x040fe400087fe4ff */
[----:B------:R-:W-:-:S03]  /*2240*/  IADD3.X R5, PT, PT, R0, UR7, RZ, P1, !PT ;  /* 0x0000000700057c10 */ /* 0x000fc60008ffe4ff */
[----:B------:R-:W-:Y:S04]  /*2250*/  STG.E desc[UR14][R2.64], R7 ;  /* 0x0000000702007986 */ /* 0x000fe8000c10190e */
[----:B------:R-:W-:Y:S01]  /*2260*/  STG.E desc[UR14][R4.64], R9 ;  /* 0x0000000904007986 */ /* 0x000fe2000c10190e */
[----:B------:R-:W-:Y:S05]  /*2270*/  EXIT ;  /* 0x000000000000794d */ /* 0x000fea0003800000 */
.L_x_31:
[----:B------:R-:W-:-:S00]  /*2280*/  BRA `(.L_x_31) ;  /* 0xfffffffc00fc7947 */ /* 0x000fc0000383ffff */
[----:B------:R-:W-:-:S00]  /*2290*/  NOP ;  /* 0x0000000000007918 */ /* 0x000fc00000000000 */
        /* <DEDUP_REMOVED lines=14> */
.L_x_200:


//--------------------- .text.bottomk_warp_bitonic_rowwise_kernel --------------------------
	.section	.text.bottomk_warp_bitonic_rowwise_kernel,"ax",@progbits
	.align	128
        .global         bottomk_warp_bitonic_rowwise_kernel
        .type           bottomk_warp_bitonic_rowwise_kernel,@function
        .size           bottomk_warp_bitonic_rowwise_kernel,(.L_x_201 - bottomk_warp_bitonic_rowwise_kernel)
        .other          bottomk_warp_bitonic_rowwise_kernel,@"STO_CUDA_ENTRY STV_DEFAULT"
bottomk_warp_bitonic_rowwise_kernel:
.text.bottomk_warp_bitonic_rowwise_kernel:
        /* <DEDUP_REMOVED lines=16> */
[----:B------:R-:W-:Y:S02]  /*0100*/  VOTE.ANY R4, PT, PT ;  /* 0x0000000000047806 */ /* 0x000fe400038e0100 */
[----:B0-----:R-:W-:Y:S02]  /*0110*/  ISETP.GT.AND P0, PT, R3, RZ, PT ;  /* 0x000000ff0300720c */ /* 0x001fe40003f04270 */
[----:B-1----:R-:W-:-:S11]  /*0120*/  LOP3.LUT R0, R0, 0x1f, RZ, 0xc0, !PT ;  /* 0x0000001f00007812 */ /* 0x002fd600078ec0ff */
[----:B--2---:R-:W-:Y:S05]  /*0130*/  @P0 BRA `(.L_x_32) ;  /* 0x0000000400c80947 */ /* 0x004fea0003800000 */
        /* <DEDUP_REMOVED lines=21> */
.L_x_34:
        /* <DEDUP_REMOVED lines=29> */
.L_x_33:
        /* <DEDUP_REMOVED lines=26> */
.L_x_35:
        /* <DEDUP_REMOVED lines=22> */
.L_x_36:
        /* <DEDUP_REMOVED lines=16> */
.L_x_32:
[----:B------:R-:W-:Y:S01]  /*0860*/  ISETP.GE.U32.AND P0, PT, R0, R3, PT ;  /* 0x000000030000720c */ /* 0x000fe20003f06070 */
[----:B------:R-:W-:Y:S01]  /*0870*/  USHF.R.S32.HI UR5, URZ, 0x1f, UR4 ;  /* 0x0000001fff057899 */ /* 0x000fe20008011404 */
[----:B------:R-:W-:Y:S01]  /*0880*/  BSSY.RECONVERGENT B1, `(.L_x_37) ;  /* 0x00000a5000017945 */ /* 0x000fe20003800200 */
[----:B------:R-:W-:Y:S02]  /*0890*/  IMAD.MOV.U32 R9, RZ, RZ, -0x1 ;  /* 0xffffffffff097424 */ /* 0x000fe400078e00ff */
[----:B------:R-:W-:-:S08]  /*08a0*/  IMAD.MOV.U32 R7, RZ, RZ, 0x7f800000 ;  /* 0x7f800000ff077424 */ /* 0x000fd000078e00ff */
[----:B------:R-:W-:Y:S05]  /*08b0*/  @P0 BRA `(.L_x_38) ;  /* 0x0000000800840947 */ /* 0x000fea0003800000 */
[----:B------:R-:W-:Y:S01]  /*08c0*/  LOP3.LUT R2, RZ, R0, RZ, 0x33, !PT ;  /* 0x00000000ff027212 */ /* 0x000fe200078e33ff */
[C---:B------:R-:W-:Y:S01]  /*08d0*/  IMAD R11, R3.reuse, UR5, RZ ;  /* 0x00000005030b7c24 */ /* 0x040fe2000f8e02ff */
[----:B------:R-:W-:Y:S01]  /*08e0*/  BSSY.RECONVERGENT B0, `(.L_x_39) ;  /* 0x0000075000007945 */ /* 0x000fe20003800200 */
[----:B------:R-:W-:Y:S02]  /*08f0*/  IMAD.MOV.U32 R7, RZ, RZ, 0x7f800000 ;  /* 0x7f800000ff077424 */ /* 0x000fe400078e00ff */
[----:B------:R-:W-:Y:S02]  /*0900*/  IMAD.IADD R5, R2, 0x1, R3 ;  /* 0x0000000102057824 */ /* 0x000fe400078e0203 */
[----:B------:R-:W-:-:S03]  /*0910*/  IMAD.WIDE.U32 R2, R3, UR4, RZ ;  /* 0x0000000403027c25 */ /* 0x000fc6000f8e00ff */
[C---:B------:R-:W-:Y:S01]  /*0920*/  ISETP.GE.U32.AND P0, PT, R5.reuse, 0x60, PT ;  /* 0x000000600500780c */ /* 0x040fe20003f06070 */
[----:B------:R-:W-:Y:S01]  /*0930*/  IMAD.MOV.U32 R9, RZ, RZ, -0x1 ;  /* 0xffffffffff097424 */ /* 0x000fe200078e00ff */
[----:B------:R-:W-:Y:S01]  /*0940*/  LEA.HI R10, R5, 0x1, RZ, 0x1b ;  /* 0x00000001050a7811 */ /* 0x000fe200078fd8ff */
[----:B------:R-:W-:Y:S02]  /*0950*/  IMAD.MOV.U32 R8, RZ, RZ, R0 ;  /* 0x000000ffff087224 */ /* 0x000fe400078e0000 */
[----:B------:R-:W-:Y:S01]  /*0960*/  IMAD.IADD R6, R3, 0x1, R11 ;  /* 0x0000000103067824 */ /* 0x000fe200078e020b */
[----:B------:R-:W-:-:S07]  /*0970*/  LOP3.LUT R5, R10, 0x3, RZ, 0xc0, !PT ;  /* 0x000000030a057812 */ /* 0x000fce00078ec0ff */
[----:B------:R-:W-:Y:S05]  /*0980*/  @!P0 BRA `(.L_x_40) ;  /* 0x0000000400a88947 */ /* 0x000fea0003800000 */
[----:B------:R-:W0:Y:S01]  /*0990*/  LDCU.64 UR8, c[0x0][0x380] ;  /* 0x00007000ff0877ac */ /* 0x000e220008000a00 */
[----:B------:R-:W-:-:S05]  /*09a0*/  LOP3.LUT R11, R0, 0x40, RZ, 0xfc, !PT ;  /* 0x00000040000b7812 */ /* 0x000fca00078efcff */
[----:B------:R-:W-:-:S05]  /*09b0*/  VIADD R7, R11, 0xffffffc0 ;  /* 0xffffffc00b077836 */ /* 0x000fca0000000000 */
[----:B------:R-:W-:-:S05]  /*09c0*/  IADD3 R9, P0, PT, R7, R2, RZ ;  /* 0x0000000207097210 */ /* 0x000fca0007f1e0ff */
[----:B------:R-:W-:Y:S01]  /*09d0*/  IMAD.X R12, RZ, RZ, R6, P0 ;  /* 0x000000ffff0c7224 */ /* 0x000fe200000e0606 */
[----:B0-----:R-:W-:-:S04]  /*09e0*/  LEA R8, P0, R9, UR8, 0x2 ;  /* 0x0000000809087c11 */ /* 0x001fc8000f8010ff */
[----:B------:R-:W-:-:S05]  /*09f0*/  LEA.HI.X R9, R9, UR9, R12, 0x2, P0 ;  /* 0x0000000909097c11 */ /* 0x000fca00080f140c */
[----:B------:R-:W2:Y:S04]  /*0a00*/  LDG.E.CONSTANT R12, desc[UR6][R8.64] ;  /* 0x00000006080c7981 */ /* 0x000ea8000c1e9900 */
[----:B------:R-:W2:Y:S04]  /*0a10*/  LDG.E.CONSTANT R13, desc[UR6][R8.64+0x80] ;  /* 0x00008006080d7981 */ /* 0x000ea8000c1e9900 */
[----:B------:R0:W5:Y:S04]  /*0a20*/  LDG.E.CONSTANT R15, desc[UR6][R8.64+0x100] ;  /* 0x00010006080f7981 */ /* 0x000168000c1e9900 */
[----:B------:R0:W5:Y:S01]  /*0a30*/  LDG.E.CONSTANT R16, desc[UR6][R8.64+0x180] ;  /* 0x0001800608107981 */ /* 0x000162000c1e9900 */
[----:B------:R-:W-:Y:S01]  /*0a40*/  BSSY.RECONVERGENT B2, `(.L_x_41) ;  /* 0x0000007000027945 */ /* 0x000fe20003800200 */
[----:B------:R-:W-:Y:S01]  /*0a50*/  VIADD R14, R11, 0xffffffe0 ;  /* 0xffffffe00b0e7836 */ /* 0x000fe20000000000 */
[----:B------:R-:W-:-:S02]  /*0a60*/  PLOP3.LUT P0, PT, PT, PT, PT, 0x8, 0x80 ;  /* 0x000000000080781c */ /* 0x000fc40003f0e170 */
[----:B--2---:R-:W-:-:S04]  /*0a70*/  FSETP.GEU.AND P1, PT, R13, R12, PT ;  /* 0x0000000c0d00720b */ /* 0x004fc80003f2e000 */
[----:B------:R-:W-:-:S13]  /*0a80*/  ISETP.LT.OR P1, PT, R7, RZ, !P1 ;  /* 0x000000ff0700720c */ /* 0x000fda0004f21670 */
[----:B0-----:R-:W-:Y:S05]  /*0a90*/  @P1 BRA `(.L_x_42) ;  /* 0x0000000000041947 */ /* 0x001fea0003800000 */
[----:B------:R-:W-:-:S13]  /*0aa0*/  PLOP3.LUT P0, PT, PT, PT, PT, 0x80, 0x8 ;  /* 0x000000000008781c */ /* 0x000fda0003f0f070 */
.L_x_42:
[----:B------:R-:W-:Y:S05]  /*0ab0*/  BSYNC.RECONVERGENT B2 ;  /* 0x0000000000027941 */ /* 0x000fea0003800200 */
.L_x_41:
[----:B------:R-:W-:Y:S01]  /*0ac0*/  FSEL R12, R12, R13, P0 ;  /* 0x0000000d0c0c7208 */ /* 0x000fe20000000000 */
[----:B------:R-:W-:Y:S01]  /*0ad0*/  BSSY.RECONVERGENT B2, `(.L_x_43) ;  /* 0x0000007000027945 */ /* 0x000fe20003800200 */
[----:B------:R-:W-:Y:S02]  /*0ae0*/  SEL R14, R7, R14, P0 ;  /* 0x0000000e070e7207 */ /* 0x000fe40000000000 */
[----:B-----5:R-:W-:Y:S02]  /*0af0*/  FSETP.GEU.AND P1, PT, R15, R12, PT ;  /* 0x0000000c0f00720b */ /* 0x020fe40003f2e000 */
[----:B------:R-:W-:Y:S02]  /*0b00*/  PLOP3.LUT P0, PT, PT, PT, PT, 0x8, 0x80 ;  /* 0x000000000080781c */ /* 0x000fe40003f0e170 */
[----:B------:R-:W-:-:S13]  /*0b10*/  ISETP.LT.OR P1, PT, R14, RZ, !P1 ;  /* 0x000000ff0e00720c */ /* 0x000fda0004f21670 */
[----:B------:R-:W-:Y:S05]  /*0b20*/  @P1 BRA `(.L_x_44) ;  /* 0x0000000000041947 */ /* 0x000fea0003800000 */
[----:B------:R-:W-:-:S13]  /*0b30*/  PLOP3.LUT P0, PT, PT, PT, PT, 0x80, 0x8 ;  /* 0x000000000008781c */ /* 0x000fda0003f0f070 */
.L_x_44:
[----:B------:R-:W-:Y:S05]  /*0b40*/  BSYNC.RECONVERGENT B2 ;  /* 0x0000000000027941 */ /* 0x000fea0003800200 */
.L_x_43:
[----:B------:R-:W-:Y:S01]  /*0b50*/  FSEL R7, R12, R15, P0 ;  /* 0x0000000f0c077208 */ /* 0x000fe20000000000 */
[----:B------:R-:W-:Y:S01]  /*0b60*/  BSSY.RECONVERGENT B2, `(.L_x_45) ;  /* 0x000000c000027945 */ /* 0x000fe20003800200 */
[----:B------:R-:W-:Y:S01]  /*0b70*/  SEL R14, R14, R11, P0 ;  /* 0x0000000b0e0e7207 */ /* 0x000fe20000000000 */
[----:B------:R-:W-:Y:S01]  /*0b80*/  VIADD R9, R11, 0x20 ;  /* 0x000000200b097836 */ /* 0x000fe20000000000 */
[----:B------:R-:W-:Y:S02]  /*0b90*/  FSETP.GEU.AND P0, PT, R16, R7, PT ;  /* 0x000000071000720b */ /* 0x000fe40003f0e000 */
[----:B------:R-:W-:Y:S02]  /*0ba0*/  LOP3.LUT R10, R10, 0xffffffc, RZ, 0xc0, !PT ;  /* 0x0ffffffc0a0a7812 */ /* 0x000fe400078ec0ff */
[----:B------:R-:W-:Y:S02]  /*0bb0*/  ISETP.LT.OR P0, PT, R14, RZ, !P0 ;  /* 0x000000ff0e00720c */ /* 0x000fe40004701670 */
[----:B------:R-:W-:-:S02]  /*0bc0*/  IADD3 R10, PT, PT, -R10, 0x4, RZ ;  /* 0x000000040a0a7810 */ /* 0x000fc40007ffe1ff */
[----:B------:R-:W-:Y:S02]  /*0bd0*/  PLOP3.LUT P1, PT, PT, PT, PT, 0x8, 0x80 ;  /* 0x000000000080781c */ /* 0x000fe40003f2e170 */
[----:B------:R-:W-:-:S07]  /*0be0*/  ISETP.NE.AND P2, PT, R10, RZ, PT ;  /* 0x000000ff0a00720c */ /* 0x000fce0003f45270 */
[----:B------:R-:W-:Y:S06]  /*0bf0*/  @P0 BRA `(.L_x_46) ;  /* 0x0000000000080947 */ /* 0x000fec0003800000 */
[----:B------:R-:W-:-:S04]  /*0c00*/  FSETP.GT.AND P1, PT, R16, R7, PT ;  /* 0x000000071000720b */ /* 0x000fc80003f24000 */
[----:B------:R-:W-:-:S13]  /*0c10*/  ISETP.GE.OR P1, PT, R9, R14, P1 ;  /* 0x0000000e0900720c */ /* 0x000fda0000f26670 */
.L_x_46:
[----:B------:R-:W-:Y:S05]  /*0c20*/  BSYNC.RECONVERGENT B2 ;  /* 0x0000000000027941 */ /* 0x000fea0003800200 */
.L_x_45:
[----:B------:R-:W-:Y:S01]  /*0c30*/  BSSY.RECONVERGENT B2, `(.L_x_47) ;  /* 0x000003e000027945 */ /* 0x000fe20003800200 */
[----:B------:R-:W-:Y:S01]  /*0c40*/  FSEL R7, R7, R16, P1 ;  /* 0x0000001007077208 */ /* 0x000fe20000800000 */
[----:B------:R-:W-:Y:S01]  /*0c50*/  VIADD R8, R11, 0x80 ;  /* 0x000000800b087836 */ /* 0x000fe20000000000 */
[----:B------:R-:W-:Y:S01]  /*0c60*/  SEL R9, R14, R9, P1 ;  /* 0x000000090e097207 */ /* 0x000fe20000800000 */
[----:B------:R-:W-:Y:S06]  /*0c70*/  @!P2 BRA `(.L_x_48) ;  /* 0x0000000000e4a947 */ /* 0x000fec0003800000 */
[----:B------:R-:W-:-:S07]  /*0c80*/  IMAD.MOV.U32 R12, RZ, RZ, R10 ;  /* 0x000000ffff0c7224 */ /* 0x000fce00078e000a */
.L_x_57:
[----:B------:R-:W0:Y:S01]  /*0c90*/  LDCU.64 UR8, c[0x0][0x380] ;  /* 0x00007000ff0877ac */ /* 0x000e220008000a00 */
[----:B------:R-:W-:-:S05]  /*0ca0*/  VIADD R16, R8, 0xffffffc0 ;  /* 0xffffffc008107836 */ /* 0x000fca0000000000 */
[----:B------:R-:W-:-:S05]  /*0cb0*/  IADD3 R11, P0, PT, R16, R2, RZ ;  /* 0x00000002100b7210 */ /* 0x000fca0007f1e0ff */
[----:B------:R-:W-:Y:S01]  /*0cc0*/  IMAD.X R14, RZ, RZ, R6, P0 ;  /* 0x000000ffff0e7224 */ /* 0x000fe200000e0606 */
[----:B0-----:R-:W-:-:S04]  /*0cd0*/  LEA R10, P0, R11, UR8, 0x2 ;  /* 0x000000080b0a7c11 */ /* 0x001fc8000f8010ff */
[----:B------:R-:W-:-:S05]  /*0ce0*/  LEA.HI.X R11, R11, UR9, R14, 0x2, P0 ;  /* 0x000000090b0b7c11 */ /* 0x000fca00080f140e */
[----:B------:R-:W2:Y:S04]  /*0cf0*/  LDG.E.CONSTANT R14, desc[UR6][R10.64] ;  /* 0x000000060a0e7981 */ /* 0x000ea8000c1e9900 */
[----:B------:R0:W5:Y:S04]  /*0d00*/  LDG.E.CONSTANT R18, desc[UR6][R10.64+0x80] ;  /* 0x000080060a127981 */ /* 0x000168000c1e9900 */
[----:B------:R0:W5:Y:S04]  /*0d10*/  LDG.E.CONSTANT R20, desc[UR6][R10.64+0x100] ;  /* 0x000100060a147981 */ /* 0x000168000c1e9900 */
[----:B------:R0:W5:Y:S01]  /*0d20*/  LDG.E.CONSTANT R22, desc[UR6][R10.64+0x180] ;  /* 0x000180060a167981 */ /* 0x000162000c1e9900 */
[----:B------:R-:W-:Y:S01]  /*0d30*/  BSSY.RECONVERGENT B3, `(.L_x_49) ;  /* 0x0000007000037945 */ /* 0x000fe20003800200 */
[----:B------:R-:W-:-:S02]  /*0d40*/  PLOP3.LUT P1, PT, PT, PT, PT, 0x8, 0x80 ;  /* 0x000000000080781c */ /* 0x000fc40003f2e170 */
[----:B--2---:R-:W-:-:S04]  /*0d50*/  FSETP.GEU.AND P0, PT, R14, R7, PT ;  /* 0x000000070e00720b */ /* 0x004fc80003f0e000 */
[----:B------:R-:W-:-:S13]  /*0d60*/  ISETP.LT.OR P0, PT, R9, RZ, !P0 ;  /* 0x000000ff0900720c */ /* 0x000fda0004701670 */
[----:B0-----:R-:W-:Y:S05]  /*0d70*/  @P0 BRA `(.L_x_50) ;  /* 0x0000000000080947 */ /* 0x001fea0003800000 */
[----:B------:R-:W-:-:S04]  /*0d80*/  FSETP.GT.AND P1, PT, R14, R7, PT ;  /* 0x000000070e00720b */ /* 0x000fc80003f24000 */
[----:B------:R-:W-:-:S13]  /*0d90*/  ISETP.GE.OR P1, PT, R16, R9, P1 ;  /* 0x000000091000720c */ /* 0x000fda0000f26670 */
.L_x_50:
[----:B------:R-:W-:Y:S05]  /*0da0*/  BSYNC.RECONVERGENT B3 ;  /* 0x0000000000037941 */ /* 0x000fea0003800200 */
.L_x_49:
[----:B------:R-:W-:Y:S01]  /*0db0*/  FSEL R7, R7, R14, P1 ;  /* 0x0000000e07077208 */ /* 0x000fe20000800000 */
[----:B------:R-:W-:Y:S01]  /*0dc0*/  BSSY.RECONVERGENT B3, `(.L_x_51) ;  /* 0x0000009000037945 */ /* 0x000fe20003800200 */
[----:B------:R-:W-:Y:S01]  /*0dd0*/  SEL R9, R9, R16, P1 ;  /* 0x0000001009097207 */ /* 0x000fe20000800000 */
[----:B------:R-:W-:Y:S01]  /*0de0*/  VIADD R10, R8, 0xffffffe0 ;  /* 0xffffffe0080a7836 */ /* 0x000fe20000000000 */
[----:B-----5:R-:W-:Y:S02]  /*0df0*/  FSETP.GEU.AND P0, PT, R18, R7, PT ;  /* 0x000000071200720b */ /* 0x020fe40003f0e000 */
[----:B------:R-:W-:Y:S02]  /*0e00*/  PLOP3.LUT P1, PT, PT, PT, PT, 0x8, 0x80 ;  /* 0x000000000080781c */ /* 0x000fe40003f2e170 */
[----:B------:R-:W-:-:S13]  /*0e10*/  ISETP.LT.OR P0, PT, R9, RZ, !P0 ;  /* 0x000000ff0900720c */ /* 0x000fda0004701670 */
[----:B------:R-:W-:Y:S05]  /*0e20*/  @P0 BRA `(.L_x_52) ;  /* 0x0000000000080947 */ /* 0x000fea0003800000 */
[----:B------:R-:W-:-:S04]  /*0e30*/  FSETP.GT.AND P1, PT, R18, R7, PT ;  /* 0x000000071200720b */ /* 0x000fc80003f24000 */
[----:B------:R-:W-:-:S13]  /*0e40*/  ISETP.GE.OR P1, PT, R10, R9, P1 ;  /* 0x000000090a00720c */ /* 0x000fda0000f26670 */
.L_x_52:
[----:B------:R-:W-:Y:S05]  /*0e50*/  BSYNC.RECONVERGENT B3 ;  /* 0x0000000000037941 */ /* 0x000fea0003800200 */
.L_x_51:
[----:B------:R-:W-:Y:S01]  /*0e60*/  FSEL R7, R7, R18, P1 ;  /* 0x0000001207077208 */ /* 0x000fe20000800000 */
[----:B------:R-:W-:Y:S01]  /*0e70*/  BSSY.RECONVERGENT B3, `(.L_x_53) ;  /* 0x0000008000037945 */ /* 0x000fe20003800200 */
[----:B------:R-:W-:Y:S02]  /*0e80*/  SEL R9, R9, R10, P1 ;  /* 0x0000000a09097207 */ /* 0x000fe40000800000 */
[----:B------:R-:W-:Y:S02]  /*0e90*/  FSETP.GEU.AND P0, PT, R20, R7, PT ;  /* 0x000000071400720b */ /* 0x000fe40003f0e000 */
[----:B------:R-:W-:Y:S02]  /*0ea0*/  PLOP3.LUT P1, PT, PT, PT, PT, 0x8, 0x80 ;  /* 0x000000000080781c */ /* 0x000fe40003f2e170 */
[----:B------:R-:W-:-:S13]  /*0eb0*/  ISETP.LT.OR P0, PT, R9, RZ, !P0 ;  /* 0x000000ff0900720c */ /* 0x000fda0004701670 */
[----:B------:R-:W-:Y:S05]  /*0ec0*/  @P0 BRA `(.L_x_54) ;  /* 0x0000000000080947 */ /* 0x000fea0003800000 */
[----:B------:R-:W-:-:S04]  /*0ed0*/  FSETP.GT.AND P1, PT, R20, R7, PT ;  /* 0x000000071400720b */ /* 0x000fc80003f24000 */
[----:B------:R-:W-:-:S13]  /*0ee0*/  ISETP.GE.OR P1, PT, R8, R9, P1 ;  /* 0x000000090800720c */ /* 0x000fda0000f26670 */
.L_x_54:
[----:B------:R-:W-:Y:S05]  /*0ef0*/  BSYNC.RECONVERGENT B3 ;  /* 0x0000000000037941 */ /* 0x000fea0003800200 */
.L_x_53:
[----:B------:R-:W-:Y:S01]  /*0f00*/  FSEL R7, R7, R20, P1 ;  /* 0x0000001407077208 */ /* 0x000fe20000800000 */
[----:B------:R-:W-:Y:S01]  /*0f10*/  VIADD R12, R12, 0x4 ;  /* 0x000000040c0c7836 */ /* 0x000fe20000000000 */
[----:B------:R-:W-:Y:S01]  /*0f20*/  SEL R10, R9, R8, P1 ;  /* 0x00000008090a7207 */ /* 0x000fe20000800000 */
[----:B------:R-:W-:Y:S01]  /*0f30*/  BSSY.RECONVERGENT B3, `(.L_x_55) ;  /* 0x0000009000037945 */ /* 0x000fe20003800200 */
[----:B------:R-:W-:Y:S01]  /*0f40*/  FSETP.GEU.AND P0, PT, R22, R7, PT ;  /* 0x000000071600720b */ /* 0x000fe20003f0e000 */
[----:B------:R-:W-:Y:S01]  /*0f50*/  VIADD R9, R8, 0x20 ;  /* 0x0000002008097836 */ /* 0x000fe20000000000 */
[----:B------:R-:W-:Y:S02]  /*0f60*/  PLOP3.LUT P1, PT, PT, PT, PT, 0x8, 0x80 ;  /* 0x000000000080781c */ /* 0x000fe40003f2e170 */
[----:B------:R-:W-:Y:S02]  /*0f70*/  ISETP.LT.OR P0, PT, R10, RZ, !P0 ;  /* 0x000000ff0a00720c */ /* 0x000fe40004701670 */
[----:B------:R-:W-:-:S11]  /*0f80*/  ISETP.NE.AND P2, PT, R12, RZ, PT ;  /* 0x000000ff0c00720c */ /* 0x000fd60003f45270 */
[----:B------:R-:W-:Y:S05]  /*0f90*/  @P0 BRA `(.L_x_56) ;  /* 0x0000000000080947 */ /* 0x000fea0003800000 */
[----:B------:R-:W-:-:S04]  /*0fa0*/  FSETP.GT.AND P1, PT, R22, R7, PT ;  /* 0x000000071600720b */ /* 0x000fc80003f24000 */
[----:B------:R-:W-:-:S13]  /*0fb0*/  ISETP.GE.OR P1, PT, R9, R10, P1 ;  /* 0x0000000a0900720c */ /* 0x000fda0000f26670 */
.L_x_56:
[----:B------:R-:W-:Y:S05]  /*0fc0*/  BSYNC.RECONVERGENT B3 ;  /* 0x0000000000037941 */ /* 0x000fea0003800200 */
.L_x_55:
[----:B------:R-:W-:Y:S01]  /*0fd0*/  FSEL R7, R7, R22, P1 ;  /* 0x0000001607077208 */ /* 0x000fe20000800000 */
[----:B------:R-:W-:Y:S01]  /*0fe0*/  VIADD R8, R8, 0x80 ;  /* 0x0000008008087836 */ /* 0x000fe20000000000 */
[----:B------:R-:W-:Y:S01]  /*0ff0*/  SEL R9, R10, R9, P1 ;  /* 0x000000090a097207 */ /* 0x000fe20000800000 */
[----:B------:R-:W-:Y:S06]  /*1000*/  @P2 BRA `(.L_x_57) ;  /* 0xfffffffc00202947 */ /* 0x000fec000383ffff */
.L_x_48:
[----:B------:R-:W-:Y:S05]  /*1010*/  BSYNC.RECONVERGENT B2 ;  /* 0x0000000000027941 */ /* 0x000fea0003800200 */
.L_x_47:
[----:B------:R-:W-:-:S07]  /*1020*/  VIADD R8, R8, 0xffffffc0 ;  /* 0xffffffc008087836 */ /* 0x000fce0000000000 */
.L_x_40:
[----:B------:R-:W-:Y:S05]  /*1030*/  BSYNC.RECONVERGENT B0 ;  /* 0x0000000000007941 */ /* 0x000fea0003800200 */
.L_x_39:
[----:B------:R-:W-:-:S13]  /*1040*/  ISETP.NE.AND P0, PT, R5, RZ, PT ;  /* 0x000000ff0500720c */ /* 0x000fda0003f05270 */
[----:B------:R-:W-:Y:S05]  /*1050*/  @!P0 BRA `(.L_x_38) ;  /* 0x00000000009c8947 */ /* 0x000fea0003800000 */
[----:B------:R-:W0:Y:S01]  /*1060*/  LDCU.64 UR8, c[0x0][0x380] ;  /* 0x00007000ff0877ac */ /* 0x000e220008000a00 */
[----:B------:R-:W-:-:S05]  /*1070*/  IADD3 R3, P0, PT, R8, R2, RZ ;  /* 0x0000000208037210 */ /* 0x000fca0007f1e0ff */
[----:B------:R-:W-:Y:S01]  /*1080*/  IMAD.X R6, RZ, RZ, R6, P0 ;  /* 0x000000ffff067224 */ /* 0x000fe200000e0606 */
[----:B0-----:R-:W-:-:S04]  /*1090*/  LEA R2, P0, R3, UR8, 0x2 ;  /* 0x0000000803027c11 */ /* 0x001fc8000f8010ff */
[----:B------:R-:W-:-:S05]  /*10a0*/  LEA.HI.X R3, R3, UR9, R6, 0x2, P0 ;  /* 0x0000000903037c11 */ /* 0x000fca00080f1406 */
[----:B------:R0:W2:Y:S01]  /*10b0*/  LDG.E.CONSTANT R6, desc[UR6][R2.64] ;  /* 0x0000000602067981 */ /* 0x0000a2000c1e9900 */
[----:B------:R-:W-:Y:S01]  /*10c0*/  IADD3 R5, PT, PT, -R5, 0x1, RZ ;  /* 0x0000000105057810 */ /* 0x000fe20007ffe1ff */
[----:B------:R-:W-:Y:S03]  /*10d0*/  BSSY.RECONVERGENT B0, `(.L_x_58) ;  /* 0x000000a000007945 */ /* 0x000fe60003800200 */
[----:B------:R-:W-:Y:S02]  /*10e0*/  ISETP.NE.AND P2, PT, R5, RZ, PT ;  /* 0x000000ff0500720c */ /* 0x000fe40003f45270 */
[----:B0-----:R-:W-:-:S05]  /*10f0*/  IADD3 R2, P1, PT, R2, 0x80, RZ ;  /* 0x0000008002027810 */ /* 0x001fca0007f3e0ff */
[----:B------:R-:W-:Y:S01]  /*1100*/  IMAD.X R3, RZ, RZ, R3, P1 ;  /* 0x000000ffff037224 */ /* 0x000fe200008e0603 */
[----:B------:R-:W-:Y:S02]  /*1110*/  PLOP3.LUT P1, PT, PT, PT, PT, 0x8, 0x80 ;  /* 0x000000000080781c */ /* 0x000fe40003f2e170 */
[----:B--2---:R-:W-:-:S04]  /*1120*/  FSETP.GEU.AND P0, PT, R6, R7, PT ;  /* 0x000000070600720b */ /* 0x004fc80003f0e000 */
[----:B------:R-:W-:-:S13]  /*1130*/  ISETP.LT.OR P0, PT, R9, RZ, !P0 ;  /* 0x000000ff0900720c */ /* 0x000fda0004701670 */
[----:B------:R-:W-:Y:S05]  /*1140*/  @P0 BRA `(.L_x_59) ;  /* 0x0000000000080947 */ /* 0x000fea0003800000 */
[----:B------:R-:W-:-:S04]  /*1150*/  FSETP.GT.AND P1, PT, R6, R7, PT ;  /* 0x000000070600720b */ /* 0x000fc80003f24000 */
[----:B------:R-:W-:-:S13]  /*1160*/  ISETP.GE.OR P1, PT, R8, R9, P1 ;  /* 0x000000090800720c */ /* 0x000fda0000f26670 */
.L_x_59:
[----:B------:R-:W-:Y:S05]  /*1170*/  BSYNC.RECONVERGENT B0 ;  /* 0x0000000000007941 */ /* 0x000fea0003800200 */
.L_x_58:
[----:B------:R-:W-:Y:S02]  /*1180*/  FSEL R7, R7, R6, P1 ;  /* 0x0000000607077208 */ /* 0x000fe40000800000 */
[----:B------:R-:W-:Y:S01]  /*1190*/  SEL R9, R9, R8, P1 ;  /* 0x0000000809097207 */ /* 0x000fe20000800000 */
[----:B------:R-:W-:Y:S06]  /*11a0*/  @!P2 BRA `(.L_x_38) ;  /* 0x000000000048a947 */ /* 0x000fec0003800000 */
[----:B------:R-:W-:-:S07]  /*11b0*/  VIADD R6, R8, 0x20 ;  /* 0x0000002008067836 */ /* 0x000fce0000000000 */
.L_x_62:
[----:B------:R0:W2:Y:S01]  /*11c0*/  LDG.E.CONSTANT R8, desc[UR6][R2.64] ;  /* 0x0000000602087981 */ /* 0x0000a2000c1e9900 */
[----:B------:R-:W-:Y:S01]  /*11d0*/  VIADD R5, R5, 0x1 ;  /* 0x0000000105057836 */ /* 0x000fe20000000000 */
[----:B------:R-:W-:Y:S04]  /*11e0*/  BSSY.RECONVERGENT B0, `(.L_x_60) ;  /* 0x000000a000007945 */ /* 0x000fe80003800200 */
        /* <DEDUP_REMOVED lines=9> */
.L_x_61:
[----:B------:R-:W-:Y:S05]  /*1280*/  BSYNC.RECONVERGENT B0 ;  /* 0x0000000000007941 */ /* 0x000fea0003800200 */
.L_x_60:
[----:B------:R-:W-:Y:S01]  /*1290*/  SEL R9, R9, R6, P1 ;  /* 0x0000000609097207 */ /* 0x000fe20000800000 */
[----:B------:R-:W-:Y:S01]  /*12a0*/  VIADD R6, R6, 0x20 ;  /* 0x0000002006067836 */ /* 0x000fe20000000000 */
[----:B------:R-:W-:Y:S01]  /*12b0*/  FSEL R7, R7, R8, P1 ;  /* 0x0000000807077208 */ /* 0x000fe20000800000 */
[----:B------:R-:W-:Y:S06]  /*12c0*/  @P2 BRA `(.L_x_62) ;  /* 0xfffffffc00bc2947 */ /* 0x000fec000383ffff */
.L_x_38:
[----:B------:R-:W-:Y:S05]  /*12d0*/  BSYNC.RECONVERGENT B1 ;  /* 0x0000000000017941 */ /* 0x000fea0003800200 */
.L_x_37:
[----:B------:R-:W0:Y:S01]  /*12e0*/  SHFL.DOWN PT, R6, R9, 0x10, 0x1f ;  /* 0x0a001f0009067f89 */ /* 0x000e2200000e0000 */
[----:B------:R-:W-:Y:S01]  /*12f0*/  BSSY.RECONVERGENT B0, `(.L_x_63) ;  /* 0x000000b000007945 */ /* 0x000fe20003800200 */
[----:B------:R-:W-:Y:S02]  /*1300*/  PLOP3.LUT P0, PT, PT, PT, PT, 0x80, 0x8 ;  /* 0x000000000008781c */ /* 0x000fe40003f0f070 */
[----:B------:R1:W2:Y:S01]  /*1310*/  SHFL.DOWN PT, R2, R7, 0x10, 0x1f ;  /* 0x0a001f0007027f89 */ /* 0x0002a200000e0000 */
[----:B0-----:R-:W-:-:S13]  /*1320*/  ISETP.GE.AND P1, PT, R6, RZ, PT ;  /* 0x000000ff0600720c */ /* 0x001fda0003f26270 */
[----:B-12---:R-:W-:Y:S05]  /*1330*/  @!P1 BRA `(.L_x_64) ;  /* 0x0000000000189947 */ /* 0x006fea0003800000 */
[----:B------:R-:W-:Y:S02]  /*1340*/  FSETP.GT.AND P1, PT, R7, R2, PT ;  /* 0x000000020700720b */ /* 0x000fe40003f24000 */
[----:B------:R-:W-:Y:S02]  /*1350*/  PLOP3.LUT P0, PT, PT, PT, PT, 0x8, 0x80 ;  /* 0x000000000080781c */ /* 0x000fe40003f0e170 */
[----:B------:R-:W-:-:S13]  /*1360*/  ISETP.LT.OR P1, PT, R9, RZ, P1 ;  /* 0x000000ff0900720c */ /* 0x000fda0000f21670 */
[----:B------:R-:W-:Y:S05]  /*1370*/  @P1 BRA `(.L_x_64) ;  /* 0x0000000000081947 */ /* 0x000fea0003800000 */
[----:B------:R-:W-:-:S04]  /*1380*/  FSETP.GEU.AND P0, PT, R7, R2, PT ;  /* 0x000000020700720b */ /* 0x000fc80003f0e000 */
[----:B------:R-:W-:-:S13]  /*1390*/  ISETP.GE.U32.OR P0, PT, R6, R9, !P0 ;  /* 0x000000090600720c */ /* 0x000fda0004706470 */
.L_x_64:
[----:B------:R-:W-:Y:S05]  /*13a0*/  BSYNC.RECONVERGENT B0 ;  /* 0x0000000000007941 */ /* 0x000fea0003800200 */
.L_x_63:
[----:B------:R-:W-:Y:S01]  /*13b0*/  SEL R9, R9, R6, P0 ;  /* 0x0000000609097207 */ /* 0x000fe20000000000 */
[----:B------:R-:W-:Y:S01]  /*13c0*/  BSSY.RECONVERGENT B0, `(.L_x_65) ;  /* 0x000000d000007945 */ /* 0x000fe20003800200 */
[----:B------:R-:W-:Y:S02]  /*13d0*/  FSEL R7, R7, R2, P0 ;  /* 0x0000000207077208 */ /* 0x000fe40000000000 */
[----:B------:R-:W-:Y:S01]  /*13e0*/  PLOP3.LUT P0, PT, PT, PT, PT, 0x80, 0x8 ;  /* 0x000000000008781c */ /* 0x000fe20003f0f070 */
[----:B------:R-:W0:Y:S04]  /*13f0*/  SHFL.DOWN PT, R6, R9, 0x8, 0x1f ;  /* 0x09001f0009067f89 */ /* 0x000e2800000e0000 */
        /* <DEDUP_REMOVED lines=9> */
.L_x_66:
[----:B------:R-:W-:Y:S05]  /*1490*/  BSYNC.RECONVERGENT B0 ;  /* 0x0000000000007941 */ /* 0x000fea0003800200 */
.L_x_65:
        /* <DEDUP_REMOVED lines=14> */
.L_x_68:
[----:B------:R-:W-:Y:S05]  /*1580*/  BSYNC.RECONVERGENT B0 ;  /* 0x0000000000007941 */ /* 0x000fea0003800200 */
.L_x_67:
        /* <DEDUP_REMOVED lines=14> */
.L_x_70:
[----:B------:R-:W-:Y:S05]  /*1670*/  BSYNC.RECONVERGENT B0 ;  /* 0x0000000000007941 */ /* 0x000fea0003800200 */
.L_x_69:
[----:B------:R-:W-:Y:S01]  /*1680*/  SEL R11, R9, R6, P0 ;  /* 0x00000006090b7207 */ /* 0x000fe20000000000 */
[----:B------:R-:W-:Y:S01]  /*1690*/  BSSY.RECONVERGENT B0, `(.L_x_71) ;  /* 0x000000e000007945 */ /* 0x000fe20003800200 */
[----:B------:R-:W-:Y:S02]  /*16a0*/  FSEL R5, R7, R2, P0 ;  /* 0x0000000207057208 */ /* 0x000fe40000000000 */
[----:B------:R-:W-:Y:S01]  /*16b0*/  ISETP.NE.AND P2, PT, R0, RZ, PT ;  /* 0x000000ff0000720c */ /* 0x000fe20003f45270 */
[----:B------:R-:W0:Y:S01]  /*16c0*/  SHFL.DOWN PT, R10, R11, 0x1, 0x1f ;  /* 0x08201f000b0a7f89 */ /* 0x000e2200000e0000 */
[----:B------:R-:W-:-:S03]  /*16d0*/  PLOP3.LUT P0, PT, PT, PT, PT, 0x80, 0x8 ;  /* 0x000000000008781c */ /* 0x000fc60003f0f070 */
        /* <DEDUP_REMOVED lines=9> */
.L_x_72:
[----:B------:R-:W-:Y:S05]  /*1770*/  BSYNC.RECONVERGENT B0 ;  /* 0x0000000000007941 */ /* 0x000fea0003800200 */
.L_x_71:
[----:B------:R-:W-:Y:S05]  /*1780*/  @P2 EXIT ;  /* 0x000000000000294d */ /* 0x000fea0003800000 */
[----:B------:R-:W0:Y:S01]  /*1790*/  LDC R12, c[0x0][0x390] ;  /* 0x0000e400ff0c7b82 */ /* 0x000e220000000800 */
[----:B------:R-:W1:Y:S01]  /*17a0*/  LDCU.64 UR8, c[0x0][0x398] ;  /* 0x00007300ff0877ac */ /* 0x000e620008000a00 */
[----:B------:R-:W-:Y:S02]  /*17b0*/  FSEL R13, R5, R0, P0 ;  /* 0x00000000050d7208 */ /* 0x000fe40000000000 */
[----:B------:R-:W-:-:S04]  /*17c0*/  SEL R11, R11, R10, P0 ;  /* 0x0000000a0b0b7207 */ /* 0x000fc80000000000 */
[----:B------:R-:W2:Y:S01]  /*17d0*/  LDC.64 R6, c[0x0][0x3a0] ;  /* 0x0000e800ff067b82 */ /* 0x000ea20000000a00 */
[C---:B0-----:R-:W-:Y:S02]  /*17e0*/  IMAD R9, R12.reuse, UR5, RZ ;  /* 0x000000050c097c24 */ /* 0x041fe4000f8e02ff */
[----:B------:R-:W-:-:S04]  /*17f0*/  IMAD.WIDE.U32 R2, R12, UR4, RZ ;  /* 0x000000040c027c25 */ /* 0x000fc8000f8e00ff */
[----:B------:R-:W-:Y:S02]  /*1800*/  IMAD.IADD R3, R3, 0x1, R9 ;  /* 0x0000000103037824 */ /* 0x000fe400078e0209 */
[----:B------:R-:W-:-:S03]  /*1810*/  IMAD.SHL.U32 R9, R2, 0x4, RZ ;  /* 0x0000000402097824 */ /* 0x000fc600078e00ff */
[----:B------:R-:W-:Y:S02]  /*1820*/  SHF.L.U64.HI R8, R2, 0x2, R3 ;  /* 0x0000000202087819 */ /* 0x000fe40000010203 */
[C---:B-1----:R-:W-:Y:S02]  /*1830*/  IADD3 R4, P1, PT, R9.reuse, UR8, RZ ;  /* 0x0000000809047c10 */ /* 0x042fe4000ff3e0ff */
[----:B--2---:R-:W-:Y:S02]  /*1840*/  IADD3 R2, P2, PT, R9, R6, RZ ;  /* 0x0000000609027210 */ /* 0x004fe40007f5e0ff */
[----:B------:R-:W-:Y:S02]  /*1850*/  IADD3.X R5, PT, PT, R8, UR9, RZ, P1, !PT ;  /* 0x0000000908057c10 */ /* 0x000fe40008ffe4ff */
[----:B------:R-:W-:Y:S01]  /*1860*/  ISETP.GE.AND P1, PT, R12, 0x2, PT ;  /* 0x000000020c00780c */ /* 0x000fe20003f26270 */
[----:B------:R-:W-:Y:S02]  /*1870*/  IMAD.X R3, R8, 0x1, R7, P2 ;  /* 0x0000000108037824 */ /* 0x000fe400010e0607 */
[----:B------:R0:W-:Y:S04]  /*1880*/  STG.E desc[UR6][R4.64], R13 ;  /* 0x0000000d04007986 */ /* 0x0001e8000c101906 */
[----:B------:R0:W-:Y:S06]  /*1890*/  STG.E desc[UR6][R2.64], R11 ;  /* 0x0000000b02007986 */ /* 0x0001ec000c101906 */
[----:B------:R-:W-:Y:S05]  /*18a0*/  @!P1 EXIT ;  /* 0x000000000000994d */ /* 0x000fea0003800000 */
[----:B------:R-:W-:Y:S02]  /*18b0*/  VIADD R0, R12, 0xfffffffe ;  /* 0xfffffffe0c007836 */ /* 0x000fe40000000000 */
[----:B0-----:R-:W-:-:S03]  /*18c0*/  IMAD.MOV.U32 R11, RZ, RZ, 0x1 ;  /* 0x00000001ff0b7424 */ /* 0x001fc600078e00ff */
[----:B------:R-:W-:Y:S01]  /*18d0*/  ISETP.GE.U32.AND P0, PT, R0, 0x7, PT ;  /* 0x000000070000780c */ /* 0x000fe20003f06070 */
[----:B------:R-:W-:-:S05]  /*18e0*/  VIADD R0, R12, 0xffffffff ;  /* 0xffffffff0c007836 */ /* 0x000fca0000000000 */
[----:B------:R-:W-:-:S07]  /*18f0*/  LOP3.LUT R16, R0, 0x7, RZ, 0xc0, !PT ;  /* 0x0000000700107812 */ /* 0x000fce00078ec0ff */
[----:B------:R-:W-:Y:S05]  /*1900*/  @!P0 BRA `(.L_x_73) ;  /* 0x0000000000a08947 */ /* 0x000fea0003800000 */
[----:B------:R-:W-:Y:S01]  /*1910*/  IADD3 R9, P0, PT, R9, 0x10, RZ ;  /* 0x0000001009097810 */ /* 0x000fe20007f1e0ff */
[----:B------:R-:W-:-:S03]  /*1920*/  IMAD.MOV.U32 R11, RZ, RZ, RZ ;  /* 0x000000ffff0b7224 */ /* 0x000fc600078e00ff */
[C---:B------:R-:W-:Y:S01]  /*1930*/  IADD3 R12, P1, PT, R9.reuse, R6, RZ ;  /* 0x00000006090c7210 */ /* 0x040fe20007f3e0ff */
[----:B------:R-:W-:Y:S01]  /*1940*/  IMAD.X R8, RZ, RZ, R8, P0 ;  /* 0x000000ffff087224 */ /* 0x000fe200000e0608 */
[----:B------:R-:W-:Y:S02]  /*1950*/  LOP3.LUT R6, R0, 0xfffffff8, RZ, 0xc0, !PT ;  /* 0xfffffff800067812 */ /* 0x000fe400078ec0ff */
[----:B------:R-:W-:Y:S01]  /*1960*/  IADD3 R14, P0, PT, R9, UR8, RZ ;  /* 0x00000008090e7c10 */ /* 0x000fe2000ff1e0ff */
[C---:B------:R-:W-:Y:S02]  /*1970*/  IMAD.X R13, R8.reuse, 0x1, R7, P1 ;  /* 0x00000001080d7824 */ /* 0x040fe400008e0607 */
[----:B------:R-:W-:Y:S01]  /*1980*/  IMAD.MOV R10, RZ, RZ, -R6 ;  /* 0x000000ffff0a7224 */ /* 0x000fe200078e0a06 */
[----:B------:R-:W-:-:S09]  /*1990*/  IADD3.X R15, PT, PT, R8, UR9, RZ, P0, !PT ;  /* 0x00000009080f7c10 */ /* 0x000fd200087fe4ff */
.L_x_74:
        /* <DEDUP_REMOVED lines=30> */
[----:B------:R-:W-:-:S07]  /*1b80*/  VIADD R11, R11, 0x1 ;  /* 0x000000010b0b7836 */ /* 0x000fce0000000000 */
.L_x_73:
[----:B------:R-:W-:-:S13]  /*1b90*/  ISETP.NE.AND P0, PT, R16, RZ, PT ;  /* 0x000000ff1000720c */ /* 0x000fda0003f05270 */
[----:B------:R-:W-:Y:S05]  /*1ba0*/  @!P0 EXIT ;  /* 0x000000000000894d */ /* 0x000fea0003800000 */
[----:B------:R-:W-:Y:S02]  /*1bb0*/  ISETP.GE.U32.AND P0, PT, R16, 0x4, PT ;  /* 0x000000041000780c */ /* 0x000fe40003f06070 */
[----:B------:R-:W-:-:S04]  /*1bc0*/  LOP3.LUT R10, R0, 0x3, RZ, 0xc0, !PT ;  /* 0x00000003000a7812 */ /* 0x000fc800078ec0ff */
[----:B------:R-:W-:-:S07]  /*1bd0*/  ISETP.NE.AND P1, PT, R10, RZ, PT ;  /* 0x000000ff0a00720c */ /* 0x000fce0003f25270 */
[----:B------:R-:W-:Y:S06]  /*1be0*/  @!P0 BRA `(.L_x_75) ;  /* 0x0000000000348947 */ /* 0x000fec0003800000 */
[----:B------:R-:W-:Y:S02]  /*1bf0*/  IMAD.MOV.U32 R13, RZ, RZ, 0x7fffffff ;  /* 0x7fffffffff0d7424 */ /* 0x000fe400078e00ff */
[----:B0-----:R-:W-:-:S04]  /*1c00*/  IMAD.WIDE.U32 R6, R11, 0x4, R4 ;  /* 0x000000040b067825 */ /* 0x001fc800078e0004 */
[----:B------:R-:W-:Y:S01]  /*1c10*/  IMAD.MOV.U32 R15, RZ, RZ, -0x1 ;  /* 0xffffffffff0f7424 */ /* 0x000fe200078e00ff */
[----:B------:R1:W-:Y:S01]  /*1c20*/  STG.E desc[UR6][R6.64], R13 ;  /* 0x0000000d06007986 */ /* 0x0003e2000c101906 */
[----:B------:R-:W-:-:S04]  /*1c30*/  IMAD.WIDE.U32 R8, R11, 0x4, R2 ;  /* 0x000000040b087825 */ /* 0x000fc800078e0002 */
[----:B------:R-:W-:Y:S01]  /*1c40*/  VIADD R11, R11, 0x4 ;  /* 0x000000040b0b7836 */ /* 0x000fe20000000000 */
[----:B------:R1:W-:Y:S04]  /*1c50*/  STG.E desc[UR6][R8.64], R15 ;  /* 0x0000000f08007986 */ /* 0x0003e8000c101906 */
[----:B------:R1:W-:Y:S04]  /*1c60*/  STG.E desc[UR6][R6.64+0x4], R13 ;  /* 0x0000040d06007986 */ /* 0x0003e8000c101906 */
[----:B------:R1:W-:Y:S04]  /*1c70*/  STG.E desc[UR6][R8.64+0x4], R15 ;  /* 0x0000040f08007986 */ /* 0x0003e8000c101906 */
[----:B------:R1:W-:Y:S04]  /*1c80*/  STG.E desc[UR6][R6.64+0x8], R13 ;  /* 0x0000080d06007986 */ /* 0x0003e8000c101906 */
[----:B------:R1:W-:Y:S04]  /*1c90*/  STG.E desc[UR6][R8.64+0x8], R15 ;  /* 0x0000080f08007986 */ /* 0x0003e8000c101906 */
[----:B------:R1:W-:Y:S04]  /*1ca0*/  STG.E desc[UR6][R6.64+0xc], R13 ;  /* 0x00000c0d06007986 */ /* 0x0003e8000c101906 */
[----:B------:R1:W-:Y:S02]  /*1cb0*/  STG.E desc[UR6][R8.64+0xc], R15 ;  /* 0x00000c0f08007986 */ /* 0x0003e4000c101906 */
.L_x_75:
[----:B------:R-:W-:Y:S05]  /*1cc0*/  @!P1 EXIT ;  /* 0x000000000000994d */ /* 0x000fea0003800000 */
[----:B------:R-:W-:Y:S02]  /*1cd0*/  ISETP.NE.AND P0, PT, R10, 0x1, PT ;  /* 0x000000010a00780c */ /* 0x000fe40003f05270 */
[----:B------:R-:W-:-:S04]  /*1ce0*/  LOP3.LUT R0, R0, 0x1, RZ, 0xc0, !PT ;  /* 0x0000000100007812 */ /* 0x000fc800078ec0ff */
[----:B------:R-:W-:-:S07]  /*1cf0*/  ISETP.NE.U32.AND P1, PT, R0, 0x1, PT ;  /* 0x000000010000780c */ /* 0x000fce0003f25070 */
[----:B------:R-:W-:Y:S06]  /*1d00*/  @!P0 BRA `(.L_x_76) ;  /* 0x0000000000248947 */ /* 0x000fec0003800000 */
[----:B-1----:R-:W-:Y:S02]  /*1d10*/  IMAD.MOV.U32 R13, RZ, RZ, 0x7fffffff ;  /* 0x7fffffffff0d7424 */ /* 0x002fe400078e00ff */
[----:B0-----:R-:W-:-:S04]  /*1d20*/  IMAD.WIDE.U32 R6, R11, 0x4, R4 ;  /* 0x000000040b067825 */ /* 0x001fc800078e0004 */
[----:B------:R-:W-:Y:S01]  /*1d30*/  IMAD.MOV.U32 R15, RZ, RZ, -0x1 ;  /* 0xffffffffff0f7424 */ /* 0x000fe200078e00ff */
[----:B------:R2:W-:Y:S01]  /*1d40*/  STG.E desc[UR6][R6.64], R13 ;  /* 0x0000000d06007986 */ /* 0x0005e2000c101906 */
[----:B------:R-:W-:-:S04]  /*1d50*/  IMAD.WIDE.U32 R8, R11, 0x4, R2 ;  /* 0x000000040b087825 */ /* 0x000fc800078e0002 */
[----:B------:R-:W-:Y:S01]  /*1d60*/  VIADD R11, R11, 0x2 ;  /* 0x000000020b0b7836 */ /* 0x000fe20000000000 */
[----:B------:R2:W-:Y:S04]  /*1d70*/  STG.E desc[UR6][R8.64], R15 ;  /* 0x0000000f08007986 */ /* 0x0005e8000c101906 */
[----:B------:R2:W-:Y:S04]  /*1d80*/  STG.E desc[UR6][R6.64+0x4], R13 ;  /* 0x0000040d06007986 */ /* 0x0005e8000c101906 */
[----:B------:R2:W-:Y:S02]  /*1d90*/  STG.E desc[UR6][R8.64+0x4], R15 ;  /* 0x0000040f08007986 */ /* 0x0005e4000c101906 */
.L_x_76:
[----:B------:R-:W-:Y:S05]  /*1da0*/  @P1 EXIT ;  /* 0x000000000000194d */ /* 0x000fea0003800000 */
[----:B------:R-:W-:-:S04]  /*1db0*/  IMAD.WIDE.U32 R4, R11, 0x4, R4 ;  /* 0x000000040b047825 */ /* 0x000fc800078e0004 */
[----:B012---:R-:W-:Y:S02]  /*1dc0*/  IMAD.MOV.U32 R7, RZ, RZ, 0x7fffffff ;  /* 0x7fffffffff077424 */ /* 0x007fe400078e00ff */
[----:B------:R-:W-:-:S03]  /*1dd0*/  IMAD.WIDE.U32 R2, R11, 0x4, R2 ;  /* 0x000000040b027825 */ /* 0x000fc600078e0002 */
[----:B------:R-:W-:Y:S01]  /*1de0*/  STG.E desc[UR6][R4.64], R7 ;  /* 0x0000000704007986 */ /* 0x000fe2000c101906 */
[----:B------:R-:W-:-:S05]  /*1df0*/  IMAD.MOV.U32 R9, RZ, RZ, -0x1 ;  /* 0xffffffffff097424 */ /* 0x000fca00078e00ff */
[----:B------:R-:W-:Y:S01]  /*1e00*/  STG.E desc[UR6][R2.64], R9 ;  /* 0x0000000902007986 */ /* 0x000fe2000c101906 */
[----:B------:R-:W-:Y:S05]  /*1e10*/  EXIT ;  /* 0x000000000000794d */ /* 0x000fea0003800000 */
.L_x_77:
        /* <DEDUP_REMOVED lines=14> */
.L_x_201:


//--------------------- .text.topk_warp_bitonic_rowwise_kernel --------------------------
	.section	.text.topk_warp_bitonic_rowwise_kernel,"ax",@progbits
	.align	128
        .global         topk_warp_bitonic_rowwise_kernel
        .type           topk_warp_bitonic_rowwise_kernel,@function
        .size           topk_warp_bitonic_rowwise_kernel,(.L_x_202 - topk_warp_bitonic_rowwise_kernel)
        .other          topk_warp_bitonic_rowwise_kernel,@"STO_CUDA_ENTRY STV_DEFAULT"
topk_warp_bitonic_rowwise_kernel:
.text.topk_warp_bitonic_rowwise_kernel:
        /* <DEDUP_REMOVED lines=41> */
.L_x_80:
        /* <DEDUP_REMOVED lines=29> */
.L_x_79:
        /* <DEDUP_REMOVED lines=26> */
.L_x_81:
        /* <DEDUP_REMOVED lines=22> */
.L_x_82:
        /* <DEDUP_REMOVED lines=16> */
.L_x_78:
[----:B------:R-:W-:Y:S01]  /*0860*/  ISETP.GE.U32.AND P0, PT, R0, R3, PT ;  /* 0x000000030000720c */ /* 0x000fe20003f06070 */
[----:B------:R-:W-:Y:S01]  /*0870*/  USHF.R.S32.HI UR5, URZ, 0x1f, UR4 ;  /* 0x0000001fff057899 */ /* 0x000fe20008011404 */
[----:B------:R-:W-:Y:S01]  /*0880*/  BSSY.RECONVERGENT B1, `(.L_x_83) ;  /* 0x00000a5000017945 */ /* 0x000fe20003800200 */
[----:B------:R-:W-:Y:S02]  /*0890*/  IMAD.MOV.U32 R9, RZ, RZ, -0x1 ;  /* 0xffffffffff097424 */ /* 0x000fe400078e00ff */
[----:B------:R-:W-:-:S08]  /*08a0*/  IMAD.MOV.U32 R7, RZ, RZ, -0x800000 ;  /* 0xff800000ff077424 */ /* 0x000fd000078e00ff */
[----:B------:R-:W-:Y:S05]  /*08b0*/  @P0 BRA `(.L_x_84) ;  /* 0x0000000800840947 */ /* 0x000fea0003800000 */
[----:B------:R-:W-:Y:S01]  /*08c0*/  LOP3.LUT R2, RZ, R0, RZ, 0x33, !PT ;  /* 0x00000000ff027212 */ /* 0x000fe200078e33ff */
[C---:B------:R-:W-:Y:S01]  /*08d0*/  IMAD R11, R3.reuse, UR5, RZ ;  /* 0x00000005030b7c24 */ /* 0x040fe2000f8e02ff */
[----:B------:R-:W-:Y:S01]  /*08e0*/  BSSY.RECONVERGENT B0, `(.L_x_85) ;  /* 0x0000075000007945 */ /* 0x000fe20003800200 */
[----:B------:R-:W-:Y:S02]  /*08f0*/  IMAD.MOV.U32 R7, RZ, RZ, -0x800000 ;  /* 0xff800000ff077424 */ /* 0x000fe400078e00ff */
        /* <DEDUP_REMOVED lines=22> */
[----:B--2---:R-:W-:-:S04]  /*0a60*/  FSETP.GT.AND P0, PT, R13, R12, PT ;  /* 0x0000000c0d00720b */ /* 0x004fc80003f04000 */
[----:B------:R-:W-:Y:S02]  /*0a70*/  ISETP.LT.OR P1, PT, R7, RZ, P0 ;  /* 0x000000ff0700720c */ /* 0x000fe40000721670 */
[----:B------:R-:W-:-:S11]  /*0a80*/  PLOP3.LUT P0, PT, PT, PT, PT, 0x8, 0x80 ;  /* 0x000000000080781c */ /* 0x000fd60003f0e170 */
[----:B0-----:R-:W-:Y:S05]  /*0a90*/  @P1 BRA `(.L_x_88) ;  /* 0x0000000000041947 */ /* 0x001fea0003800000 */
[----:B------:R-:W-:-:S13]  /*0aa0*/  PLOP3.LUT P0, PT, PT, PT, PT, 0x80, 0x8 ;  /* 0x000000000008781c */ /* 0x000fda0003f0f070 */
.L_x_88:
[----:B------:R-:W-:Y:S05]  /*0ab0*/  BSYNC.RECONVERGENT B2 ;  /* 0x0000000000027941 */ /* 0x000fea0003800200 */
.L_x_87:
[----:B------:R-:W-:Y:S01]  /*0ac0*/  FSEL R12, R12, R13, P0 ;  /* 0x0000000d0c0c7208 */ /* 0x000fe20000000000 */
[----:B------:R-:W-:Y:S01]  /*0ad0*/  BSSY.RECONVERGENT B2, `(.L_x_89) ;  /* 0x0000007000027945 */ /* 0x000fe20003800200 */
[----:B------:R-:W-:Y:S02]  /*0ae0*/  SEL R14, R7, R14, P0 ;  /* 0x0000000e070e7207 */ /* 0x000fe40000000000 */
[----:B-----5:R-:W-:-:S04]  /*0af0*/  FSETP.GT.AND P0, PT, R15, R12, PT ;  /* 0x0000000c0f00720b */ /* 0x020fc80003f04000 */
[----:B------:R-:W-:Y:S02]  /*0b00*/  ISETP.LT.OR P1, PT, R14, RZ, P0 ;  /* 0x000000ff0e00720c */ /* 0x000fe40000721670 */
[----:B------:R-:W-:-:S11]  /*0b10*/  PLOP3.LUT P0, PT, PT, PT, PT, 0x8, 0x80 ;  /* 0x000000000080781c */ /* 0x000fd60003f0e170 */
[----:B------:R-:W-:Y:S05]  /*0b20*/  @P1 BRA `(.L_x_90) ;  /* 0x0000000000041947 */ /* 0x000fea0003800000 */
[----:B------:R-:W-:-:S13]  /*0b30*/  PLOP3.LUT P0, PT, PT, PT, PT, 0x80, 0x8 ;  /* 0x000000000008781c */ /* 0x000fda0003f0f070 */
.L_x_90:
[----:B------:R-:W-:Y:S05]  /*0b40*/  BSYNC.RECONVERGENT B2 ;  /* 0x0000000000027941 */ /* 0x000fea0003800200 */
.L_x_89:
[----:B------:R-:W-:Y:S01]  /*0b50*/  FSEL R7, R12, R15, P0 ;  /* 0x0000000f0c077208 */ /* 0x000fe20000000000 */
[----:B------:R-:W-:Y:S01]  /*0b60*/  BSSY.RECONVERGENT B2, `(.L_x_91) ;  /* 0x000000c000027945 */ /* 0x000fe20003800200 */
[----:B------:R-:W-:Y:S01]  /*0b70*/  SEL R14, R14, R11, P0 ;  /* 0x0000000b0e0e7207 */ /* 0x000fe20000000000 */
[----:B------:R-:W-:Y:S01]  /*0b80*/  VIADD R9, R11, 0x20 ;  /* 0x000000200b097836 */ /* 0x000fe20000000000 */
[----:B------:R-:W-:Y:S02]  /*0b90*/  FSETP.GT.AND P0, PT, R16, R7, PT ;  /* 0x000000071000720b */ /* 0x000fe40003f04000 */
[----:B------:R-:W-:Y:S02]  /*0ba0*/  LOP3.LUT R10, R10, 0xffffffc, RZ, 0xc0, !PT ;  /* 0x0ffffffc0a0a7812 */ /* 0x000fe400078ec0ff */
[----:B------:R-:W-:Y:S02]  /*0bb0*/  ISETP.LT.OR P0, PT, R14, RZ, P0 ;  /* 0x000000ff0e00720c */ /* 0x000fe40000701670 */
[----:B------:R-:W-:-:S02]  /*0bc0*/  IADD3 R10, PT, PT, -R10, 0x4, RZ ;  /* 0x000000040a0a7810 */ /* 0x000fc40007ffe1ff */
[----:B------:R-:W-:Y:S02]  /*0bd0*/  PLOP3.LUT P1, PT, PT, PT, PT, 0x8, 0x80 ;  /* 0x000000000080781c */ /* 0x000fe40003f2e170 */
[----:B------:R-:W-:-:S07]  /*0be0*/  ISETP.NE.AND P2, PT, R10, RZ, PT ;  /* 0x000000ff0a00720c */ /* 0x000fce0003f45270 */
[----:B------:R-:W-:Y:S06]  /*0bf0*/  @P0 BRA `(.L_x_92) ;  /* 0x0000000000080947 */ /* 0x000fec0003800000 */
[----:B------:R-:W-:-:S04]  /*0c00*/  FSETP.GEU.AND P1, PT, R16, R7, PT ;  /* 0x000000071000720b */ /* 0x000fc80003f2e000 */
[----:B------:R-:W-:-:S13]  /*0c10*/  ISETP.GE.OR P1, PT, R9, R14, !P1 ;  /* 0x0000000e0900720c */ /* 0x000fda0004f26670 */
.L_x_92:
[----:B------:R-:W-:Y:S05]  /*0c20*/  BSYNC.RECONVERGENT B2 ;  /* 0x0000000000027941 */ /* 0x000fea0003800200 */
.L_x_91:
[----:B------:R-:W-:Y:S01]  /*0c30*/  BSSY.RECONVERGENT B2, `(.L_x_93) ;  /* 0x000003e000027945 */ /* 0x000fe20003800200 */
[----:B------:R-:W-:Y:S01]  /*0c40*/  FSEL R7, R7, R16, P1 ;  /* 0x0000001007077208 */ /* 0x000fe20000800000 */
[----:B------:R-:W-:Y:S01]  /*0c50*/  VIADD R8, R11, 0x80 ;  /* 0x000000800b087836 */ /* 0x000fe20000000000 */
[----:B------:R-:W-:Y:S01]  /*0c60*/  SEL R9, R14, R9, P1 ;  /* 0x000000090e097207 */ /* 0x000fe20000800000 */
[----:B------:R-:W-:Y:S06]  /*0c70*/  @!P2 BRA `(.L_x_94) ;  /* 0x0000000000e4a947 */ /* 0x000fec0003800000 */
[----:B------:R-:W-:-:S07]  /*0c80*/  IMAD.MOV.U32 R12, RZ, RZ, R10 ;  /* 0x000000ffff0c7224 */ /* 0x000fce00078e000a */
.L_x_103:
        /* <DEDUP_REMOVED lines=12> */
[----:B--2---:R-:W-:-:S04]  /*0d50*/  FSETP.GT.AND P0, PT, R14, R7, PT ;  /* 0x000000070e00720b */ /* 0x004fc80003f04000 */
[----:B------:R-:W-:-:S13]  /*0d60*/  ISETP.LT.OR P0, PT, R9, RZ, P0 ;  /* 0x000000ff0900720c */ /* 0x000fda0000701670 */
[----:B0-----:R-:W-:Y:S05]  /*0d70*/  @P0 BRA `(.L_x_96) ;  /* 0x0000000000080947 */ /* 0x001fea0003800000 */
[----:B------:R-:W-:-:S04]  /*0d80*/  FSETP.GEU.AND P1, PT, R14, R7, PT ;  /* 0x000000070e00720b */ /* 0x000fc80003f2e000 */
[----:B------:R-:W-:-:S13]  /*0d90*/  ISETP.GE.OR P1, PT, R16, R9, !P1 ;  /* 0x000000091000720c */ /* 0x000fda0004f26670 */
.L_x_96:
[----:B------:R-:W-:Y:S05]  /*0da0*/  BSYNC.RECONVERGENT B3 ;  /* 0x0000000000037941 */ /* 0x000fea0003800200 */
.L_x_95:
[----:B------:R-:W-:Y:S01]  /*0db0*/  FSEL R7, R7, R14, P1 ;  /* 0x0000000e07077208 */ /* 0x000fe20000800000 */
[----:B------:R-:W-:Y:S01]  /*0dc0*/  BSSY.RECONVERGENT B3, `(.L_x_97) ;  /* 0x0000009000037945 */ /* 0x000fe20003800200 */
[----:B------:R-:W-:Y:S01]  /*0dd0*/  SEL R9, R9, R16, P1 ;  /* 0x0000001009097207 */ /* 0x000fe20000800000 */
[----:B------:R-:W-:Y:S01]  /*0de0*/  VIADD R10, R8, 0xffffffe0 ;  /* 0xffffffe0080a7836 */ /* 0x000fe20000000000 */
[----:B-----5:R-:W-:Y:S02]  /*0df0*/  FSETP.GT.AND P0, PT, R18, R7, PT ;  /* 0x000000071200720b */ /* 0x020fe40003f04000 */
[----:B------:R-:W-:Y:S02]  /*0e00*/  PLOP3.LUT P1, PT, PT, PT, PT, 0x8, 0x80 ;  /* 0x000000000080781c */ /* 0x000fe40003f2e170 */
[----:B------:R-:W-:-:S13]  /*0e10*/  ISETP.LT.OR P0, PT, R9, RZ, P0 ;  /* 0x000000ff0900720c */ /* 0x000fda0000701670 */
[----:B------:R-:W-:Y:S05]  /*0e20*/  @P0 BRA `(.L_x_98) ;  /* 0x0000000000080947 */ /* 0x000fea0003800000 */
[----:B------:R-:W-:-:S04]  /*0e30*/  FSETP.GEU.AND P1, PT, R18, R7, PT ;  /* 0x000000071200720b */ /* 0x000fc80003f2e000 */
[----:B------:R-:W-:-:S13]  /*0e40*/  ISETP.GE.OR P1, PT, R10, R9, !P1 ;  /* 0x000000090a00720c */ /* 0x000fda0004f26670 */
.L_x_98:
[----:B------:R-:W-:Y:S05]  /*0e50*/  BSYNC.RECONVERGENT B3 ;  /* 0x0000000000037941 */ /* 0x000fea0003800200 */
.L_x_97:
[----:B------:R-:W-:Y:S01]  /*0e60*/  FSEL R7, R7, R18, P1 ;  /* 0x0000001207077208 */ /* 0x000fe20000800000 */
[----:B------:R-:W-:Y:S01]  /*0e70*/  BSSY.RECONVERGENT B3, `(.L_x_99) ;  /* 0x0000008000037945 */ /* 0x000fe20003800200 */
[----:B------:R-:W-:Y:S02]  /*0e80*/  SEL R9, R9, R10, P1 ;  /* 0x0000000a09097207 */ /* 0x000fe40000800000 */
[----:B------:R-:W-:Y:S02]  /*0e90*/  FSETP.GT.AND P0, PT, R20, R7, PT ;  /* 0x000000071400720b */ /* 0x000fe40003f04000 */
[----:B------:R-:W-:Y:S02]  /*0ea0*/  PLOP3.LUT P1, PT, PT, PT, PT, 0x8, 0x80 ;  /* 0x000000000080781c */ /* 0x000fe40003f2e170 */
[----:B------:R-:W-:-:S13]  /*0eb0*/  ISETP.LT.OR P0, PT, R9, RZ, P0 ;  /* 0x000000ff0900720c */ /* 0x000fda0000701670 */
[----:B------:R-:W-:Y:S05]  /*0ec0*/  @P0 BRA `(.L_x_100) ;  /* 0x0000000000080947 */ /* 0x000fea0003800000 */
[----:B------:R-:W-:-:S04]  /*0ed0*/  FSETP.GEU.AND P1, PT, R20, R7, PT ;  /* 0x000000071400720b */ /* 0x000fc80003f2e000 */
[----:B------:R-:W-:-:S13]  /*0ee0*/  ISETP.GE.OR P1, PT, R8, R9, !P1 ;  /* 0x000000090800720c */ /* 0x000fda0004f26670 */
.L_x_100:
[----:B------:R-:W-:Y:S05]  /*0ef0*/  BSYNC.RECONVERGENT B3 ;  /* 0x0000000000037941 */ /* 0x000fea0003800200 */
.L_x_99:
[----:B------:R-:W-:Y:S01]  /*0f00*/  FSEL R7, R7, R20, P1 ;  /* 0x0000001407077208 */ /* 0x000fe20000800000 */
[----:B------:R-:W-:Y:S01]  /*0f10*/  VIADD R12, R12, 0x4 ;  /* 0x000000040c0c7836 */ /* 0x000fe20000000000 */
[----:B------:R-:W-:Y:S01]  /*0f20*/  SEL R10, R9, R8, P1 ;  /* 0x00000008090a7207 */ /* 0x000fe20000800000 */
[----:B------:R-:W-:Y:S01]  /*0f30*/  BSSY.RECONVERGENT B3, `(.L_x_101) ;  /* 0x0000009000037945 */ /* 0x000fe20003800200 */
[----:B------:R-:W-:Y:S01]  /*0f40*/  FSETP.GT.AND P0, PT, R22, R7, PT ;  /* 0x000000071600720b */ /* 0x000fe20003f04000 */
[----:B------:R-:W-:Y:S01]  /*0f50*/  VIADD R9, R8, 0x20 ;  /* 0x0000002008097836 */ /* 0x000fe20000000000 */
[----:B------:R-:W-:Y:S02]  /*0f60*/  PLOP3.LUT P1, PT, PT, PT, PT, 0x8, 0x80 ;  /* 0x000000000080781c */ /* 0x000fe40003f2e170 */
[----:B------:R-:W-:Y:S02]  /*0f70*/  ISETP.LT.OR P0, PT, R10, RZ, P0 ;  /* 0x000000ff0a00720c */ /* 0x000fe40000701670 */
[----:B------:R-:W-:-:S11]  /*0f80*/  ISETP.NE.AND P2, PT, R12, RZ, PT ;  /* 0x000000ff0c00720c */ /* 0x000fd60003f45270 */
[----:B------:R-:W-:Y:S05]  /*0f90*/  @P0 BRA `(.L_x_102) ;  /* 0x0000000000080947 */ /* 0x000fea0003800000 */
[----:B------:R-:W-:-:S04]  /*0fa0*/  FSETP.GEU.AND P1, PT, R22, R7, PT ;  /* 0x000000071600720b */ /* 0x000fc80003f2e000 */
[----:B------:R-:W-:-:S13]  /*0fb0*/  ISETP.GE.OR P1, PT, R9, R10, !P1 ;  /* 0x0000000a0900720c */ /* 0x000fda0004f26670 */
.L_x_102:
[----:B------:R-:W-:Y:S05]  /*0fc0*/  BSYNC.RECONVERGENT B3 ;  /* 0x0000000000037941 */ /* 0x000fea0003800200 */
.L_x_101:
[----:B------:R-:W-:Y:S01]  /*0fd0*/  FSEL R7, R7, R22, P1 ;  /* 0x0000001607077208 */ /* 0x000fe20000800000 */
[----:B------:R-:W-:Y:S01]  /*0fe0*/  VIADD R8, R8, 0x80 ;  /* 0x0000008008087836 */ /* 0x000fe20000000000 */
[----:B------:R-:W-:Y:S01]  /*0ff0*/  SEL R9, R10, R9, P1 ;  /* 0x000000090a097207 */ /* 0x000fe20000800000 */
[----:B------:R-:W-:Y:S06]  /*1000*/  @P2 BRA `(.L_x_103) ;  /* 0xfffffffc00202947 */ /* 0x000fec000383ffff */
.L_x_94:
[----:B------:R-:W-:Y:S05]  /*1010*/  BSYNC.RECONVERGENT B2 ;  /* 0x0000000000027941 */ /* 0x000fea0003800200 */
.L_x_93:
[----:B------:R-:W-:-:S07]  /*1020*/  VIADD R8, R8, 0xffffffc0 ;  /* 0xffffffc008087836 */ /* 0x000fce0000000000 */
.L_x_86:
[----:B------:R-:W-:Y:S05]  /*1030*/  BSYNC.RECONVERGENT B0 ;  /* 0x0000000000007941 */ /* 0x000fea0003800200 */
.L_x_85:
        /* <DEDUP_REMOVED lines=14> */
[----:B--2---:R-:W-:-:S04]  /*1120*/  FSETP.GT.AND P0, PT, R6, R7, PT ;  /* 0x000000070600720b */ /* 0x004fc80003f04000 */
[----:B------:R-:W-:-:S13]  /*1130*/  ISETP.LT.OR P0, PT, R9, RZ, P0 ;  /* 0x000000ff0900720c */ /* 0x000fda0000701670 */
[----:B------:R-:W-:Y:S05]  /*1140*/  @P0 BRA `(.L_x_105) ;  /* 0x0000000000080947 */ /* 0x000fea0003800000 */
[----:B------:R-:W-:-:S04]  /*1150*/  FSETP.GEU.AND P1, PT, R6, R7, PT ;  /* 0x000000070600720b */ /* 0x000fc80003f2e000 */
[----:B------:R-:W-:-:S13]  /*1160*/  ISETP.GE.OR P1, PT, R8, R9, !P1 ;  /* 0x000000090800720c */ /* 0x000fda0004f26670 */
.L_x_105:
[----:B------:R-:W-:Y:S05]  /*1170*/  BSYNC.RECONVERGENT B0 ;  /* 0x0000000000007941 */ /* 0x000fea0003800200 */
.L_x_104:
[----:B------:R-:W-:Y:S02]  /*1180*/  FSEL R7, R7, R6, P1 ;  /* 0x0000000607077208 */ /* 0x000fe40000800000 */
[----:B------:R-:W-:Y:S01]  /*1190*/  SEL R9, R9, R8, P1 ;  /* 0x0000000809097207 */ /* 0x000fe20000800000 */
[----:B------:R-:W-:Y:S06]  /*11a0*/  @!P2 BRA `(.L_x_84) ;  /* 0x000000000048a947 */ /* 0x000fec0003800000 */
[----:B------:R-:W-:-:S07]  /*11b0*/  VIADD R6, R8, 0x20 ;  /* 0x0000002008067836 */ /* 0x000fce0000000000 */
.L_x_108:
[----:B------:R0:W2:Y:S01]  /*11c0*/  LDG.E.CONSTANT R8, desc[UR6][R2.64] ;  /* 0x0000000602087981 */ /* 0x0000a2000c1e9900 */
[----:B------:R-:W-:Y:S01]  /*11d0*/  VIADD R5, R5, 0x1 ;  /* 0x0000000105057836 */ /* 0x000fe20000000000 */
[----:B------:R-:W-:Y:S04]  /*11e0*/  BSSY.RECONVERGENT B0, `(.L_x_106) ;  /* 0x000000a000007945 */ /* 0x000fe80003800200 */
        /* <DEDUP_REMOVED lines=9> */
.L_x_107:
[----:B------:R-:W-:Y:S05]  /*1280*/  BSYNC.RECONVERGENT B0 ;  /* 0x0000000000007941 */ /* 0x000fea0003800200 */
.L_x_106:
[----:B------:R-:W-:Y:S01]  /*1290*/  SEL R9, R9, R6, P1 ;  /* 0x0000000609097207 */ /* 0x000fe20000800000 */
[----:B------:R-:W-:Y:S01]  /*12a0*/  VIADD R6, R6, 0x20 ;  /* 0x0000002006067836 */ /* 0x000fe20000000000 */
[----:B------:R-:W-:Y:S01]  /*12b0*/  FSEL R7, R7, R8, P1 ;  /* 0x0000000807077208 */ /* 0x000fe20000800000 */
[----:B------:R-:W-:Y:S06]  /*12c0*/  @P2 BRA `(.L_x_108) ;  /* 0xfffffffc00bc2947 */ /* 0x000fec000383ffff */
.L_x_84:
[----:B------:R-:W-:Y:S05]  /*12d0*/  BSYNC.RECONVERGENT B1 ;  /* 0x0000000000017941 */ /* 0x000fea0003800200 */
.L_x_83:
[----:B------:R-:W0:Y:S01]  /*12e0*/  SHFL.DOWN PT, R6, R9, 0x10, 0x1f ;  /* 0x0a001f0009067f89 */ /* 0x000e2200000e0000 */
[----:B------:R-:W-:Y:S01]  /*12f0*/  BSSY.RECONVERGENT B0, `(.L_x_109) ;  /* 0x000000b000007945 */ /* 0x000fe20003800200 */
[----:B------:R-:W-:Y:S02]  /*1300*/  PLOP3.LUT P0, PT, PT, PT, PT, 0x80, 0x8 ;  /* 0x000000000008781c */ /* 0x000fe40003f0f070 */
[----:B------:R1:W2:Y:S01]  /*1310*/  SHFL.DOWN PT, R2, R7, 0x10, 0x1f ;  /* 0x0a001f0007027f89 */ /* 0x0002a200000e0000 */
[----:B0-----:R-:W-:-:S13]  /*1320*/  ISETP.GE.AND P1, PT, R6, RZ, PT ;  /* 0x000000ff0600720c */ /* 0x001fda0003f26270 */
[----:B-12---:R-:W-:Y:S05]  /*1330*/  @!P1 BRA `(.L_x_110) ;  /* 0x0000000000189947 */ /* 0x006fea0003800000 */
[----:B------:R-:W-:Y:S02]  /*1340*/  FSETP.GEU.AND P1, PT, R7, R2, PT ;  /* 0x000000020700720b */ /* 0x000fe40003f2e000 */
[----:B------:R-:W-:Y:S02]  /*1350*/  PLOP3.LUT P0, PT, PT, PT, PT, 0x8, 0x80 ;  /* 0x000000000080781c */ /* 0x000fe40003f0e170 */
[----:B------:R-:W-:-:S13]  /*1360*/  ISETP.LT.OR P1, PT, R9, RZ, !P1 ;  /* 0x000000ff0900720c */ /* 0x000fda0004f21670 */
[----:B------:R-:W-:Y:S05]  /*1370*/  @P1 BRA `(.L_x_110) ;  /* 0x0000000000081947 */ /* 0x000fea0003800000 */
[----:B------:R-:W-:-:S04]  /*1380*/  FSETP.GT.AND P0, PT, R7, R2, PT ;  /* 0x000000020700720b */ /* 0x000fc80003f04000 */
[----:B------:R-:W-:-:S13]  /*1390*/  ISETP.GE.U32.OR P0, PT, R6, R9, P0 ;  /* 0x000000090600720c */ /* 0x000fda0000706470 */
.L_x_110:
[----:B------:R-:W-:Y:S05]  /*13a0*/  BSYNC.RECONVERGENT B0 ;  /* 0x0000000000007941 */ /* 0x000fea0003800200 */
.L_x_109:
        /* <DEDUP_REMOVED lines=14> */
.L_x_112:
[----:B------:R-:W-:Y:S05]  /*1490*/  BSYNC.RECONVERGENT B0 ;  /* 0x0000000000007941 */ /* 0x000fea0003800200 */
.L_x_111:
        /* <DEDUP_REMOVED lines=14> */
.L_x_114:
[----:B------:R-:W-:Y:S05]  /*1580*/  BSYNC.RECONVERGENT B0 ;  /* 0x0000000000007941 */ /* 0x000fea0003800200 */
.L_x_113:
        /* <DEDUP_REMOVED lines=14> */
.L_x_116:
[----:B------:R-:W-:Y:S05]  /*1670*/  BSYNC.RECONVERGENT B0 ;  /* 0x0000000000007941 */ /* 0x000fea0003800200 */
.L_x_115:
        /* <DEDUP_REMOVED lines=15> */
.L_x_118:
[----:B------:R-:W-:Y:S05]  /*1770*/  BSYNC.RECONVERGENT B0 ;  /* 0x0000000000007941 */ /* 0x000fea0003800200 */
.L_x_117:
        /* <DEDUP_REMOVED lines=34> */
.L_x_120:
        /* <DEDUP_REMOVED lines=31> */
.L_x_119:
        /* <DEDUP_REMOVED lines=19> */
.L_x_121:
        /* <DEDUP_REMOVED lines=14> */
.L_x_122:
        /* <DEDUP_REMOVED lines=8> */
.L_x_123:
        /* <DEDUP_REMOVED lines=14> */
.L_x_202:


//--------------------- .text.bottomk_warp_heap_rowwise_kernel --------------------------
	.section	.text.bottomk_warp_heap_rowwise_kernel,"ax",@progbits
	.align	128
        .global         bottomk_warp_heap_rowwise_kernel
        .type           bottomk_warp_heap_rowwise_kernel,@function
        .size           bottomk_warp_heap_rowwise_kernel,(.L_x_203 - bottomk_warp_heap_rowwise_kernel)
        .other          bottomk_warp_heap_rowwise_kernel,@"STO_CUDA_ENTRY STV_DEFAULT"
bottomk_warp_heap_rowwise_kernel:
.text.bottomk_warp_heap_rowwise_kernel:
[----:B------:R-:W0:Y:S08]  /*0000*/  LDC R1, c[0x0][0x37c] ;  /* 0x0000df00ff017b82 */ /* 0x000e300000000800 */
[----:B------:R-:W-:Y:S01]  /*0010*/  S2UR UR7, SR_CTAID.Y ;  /* 0x00000000000779c3 */ /* 0x000fe20000002600 */
[----:B------:R-:W1:Y:S01]  /*0020*/  LDCU UR5, c[0x0][0x370] ;  /* 0x00006e00ff0577ac */ /* 0x000e620008000800 */
[----:B0-----:R-:W-:Y:S01]  /*0030*/  VIADD R1, R1, 0xffffffc0 ;  /* 0xffffffc001017836 */ /* 0x001fe20000000000 */
[----:B------:R-:W0:Y:S05]  /*0040*/  LDCU UR4, c[0x0][0x374] ;  /* 0x00006e80ff0477ac */ /* 0x000e2a0008000800 */
[----:B------:R-:W0:Y:S08]  /*0050*/  S2UR UR8, SR_CTAID.Z ;  /* 0x00000000000879c3 */ /* 0x000e300000002700 */
[----:B------:R-:W1:Y:S08]  /*0060*/  S2UR UR6, SR_CTAID.X ;  /* 0x00000000000679c3 */ /* 0x000e700000002500 */
[----:B------:R-:W2:Y:S08]  /*0070*/  LDC R0, c[0x0][0x390] ;  /* 0x0000e400ff007b82 */ /* 0x000eb00000000800 */
[----:B------:R-:W3:Y:S01]  /*0080*/  LDC R2, c[0x0][0x388] ;  /* 0x0000e200ff027b82 */ /* 0x000ee20000000800 */
[----:B0-----:R-:W-:-:S04]  /*0090*/  UIMAD UR4, UR4, UR8, UR7 ;  /* 0x00000008040472a4 */ /* 0x001fc8000f8e0207 */
[----:B-1----:R-:W-:Y:S01]  /*00a0*/  UIMAD UR4, UR4, UR5, UR6 ;  /* 0x00000005040472a4 */ /* 0x002fe2000f8e0206 */
[----:B--2---:R-:W-:-:S05]  /*00b0*/  ISETP.GE.AND P0, PT, R0, 0x1, PT ;  /* 0x000000010000780c */ /* 0x004fca0003f06270 */
[----:B---3--:R-:W-:-:S13]  /*00c0*/  ISETP.LE.OR P0, PT, R2, UR4, !P0 ;  /* 0x0000000402007c0c */ /* 0x008fda000c703670 */
[----:B------:R-:W-:Y:S05]  /*00d0*/  @P0 EXIT ;  /* 0x000000000000094d */ /* 0x000fea0003800000 */
[----:B------:R-:W0:Y:S01]  /*00e0*/  LDCU UR6, c[0x0][0x38c] ;  /* 0x00007180ff0677ac */ /* 0x000e220008000800 */
[----:B------:R-:W1:Y:S01]  /*00f0*/  S2R R2, SR_TID.X ;  /* 0x0000000000027919 */ /* 0x000e620000002100 */
[----:B------:R-:W-:Y:S01]  /*0100*/  IMAD.MOV.U32 R22, RZ, RZ, 0x7f800000 ;  /* 0x7f800000ff167424 */ /* 0x000fe200078e00ff */
[----:B------:R-:W2:Y:S01]  /*0110*/  LDCU UR5, c[0x0][0x2f8] ;  /* 0x00005f00ff0577ac */ /* 0x000ea20008000800 */
[----:B------:R-:W-:Y:S02]  /*0120*/  IMAD.MOV.U32 R7, RZ, RZ, 0x7f800000 ;  /* 0x7f800000ff077424 */ /* 0x000fe400078e00ff */
[----:B------:R-:W-:Y:S01]  /*0130*/  IMAD.MOV.U32 R6, RZ, RZ, 0x7f800000 ;  /* 0x7f800000ff067424 */ /* 0x000fe200078e00ff */
[----:B------:R-:W3:Y:S01]  /*0140*/  LDCU.64 UR8, c[0x0][0x358] ;  /* 0x00006b00ff0877ac */ /* 0x000ee20008000a00 */
[----:B------:R-:W-:Y:S02]  /*0150*/  IMAD.MOV.U32 R5, RZ, RZ, 0x7f800000 ;  /* 0x7f800000ff057424 */ /* 0x000fe400078e00ff */
[----:B------:R-:W-:-:S02]  /*0160*/  IMAD.MOV.U32 R4, RZ, RZ, 0x7f800000 ;  /* 0x7f800000ff047424 */ /* 0x000fc400078e00ff */
[----:B------:R-:W-:Y:S02]  /*0170*/  IMAD.MOV.U32 R11, RZ, RZ, 0x7f800000 ;  /* 0x7f800000ff0b7424 */ /* 0x000fe400078e00ff */
[----:B------:R-:W-:Y:S02]  /*0180*/  IMAD.MOV.U32 R10, RZ, RZ, 0x7f800000 ;  /* 0x7f800000ff0a7424 */ /* 0x000fe400078e00ff */
[----:B------:R-:W-:Y:S02]  /*0190*/  IMAD.MOV.U32 R9, RZ, RZ, 0x7f800000 ;  /* 0x7f800000ff097424 */ /* 0x000fe400078e00ff */
[----:B0-----:R-:W-:Y:S02]  /*01a0*/  IMAD.U32 R21, RZ, RZ, UR6 ;  /* 0x00000006ff157e24 */ /* 0x001fe4000f8e00ff */
[----:B--2---:R-:W-:-:S03]  /*01b0*/  VIADD R20, R1, UR5 ;  /* 0x0000000501147c36 */ /* 0x004fc60008000000 */
[----:B------:R-:W-:-:S13]  /*01c0*/  ISETP.GT.AND P0, PT, R21, RZ, PT ;  /* 0x000000ff1500720c */ /* 0x000fda0003f04270 */
[----:B-1-3--:R-:W-:Y:S05]  /*01d0*/  @P0 BRA `(.L_x_124) ;  /* 0x0000000400c80947 */ /* 0x00afea0003800000 */
        /* <DEDUP_REMOVED lines=21> */
.L_x_126:
        /* <DEDUP_REMOVED lines=29> */
.L_x_125:
        /* <DEDUP_REMOVED lines=26> */
.L_x_127:
        /* <DEDUP_REMOVED lines=22> */
.L_x_128:
        /* <DEDUP_REMOVED lines=16> */
.L_x_124:
[----:B------:R-:W-:Y:S01]  /*0900*/  IMAD.MOV.U32 R24, RZ, RZ, -0x1 ;  /* 0xffffffffff187424 */ /* 0x000fe200078e00ff */
[----:B------:R0:W-:Y:S01]  /*0910*/  STL [R1], R22 ;  /* 0x0000001601007387 */ /* 0x0001e20000100800 */
[----:B------:R-:W-:Y:S01]  /*0920*/  ISETP.GE.U32.AND P0, PT, R2, R21, PT ;  /* 0x000000150200720c */ /* 0x000fe20003f06070 */
[----:B------:R-:W1:Y:S01]  /*0930*/  LDCU UR7, c[0x0][0x38c] ;  /* 0x00007180ff0777ac */ /* 0x000e620008000800 */
[----:B------:R-:W-:Y:S01]  /*0940*/  BSSY.RECONVERGENT B1, `(.L_x_129) ;  /* 0x000020d000017945 */ /* 0x000fe20003800200 */
[----:B------:R0:W-:Y:S01]  /*0950*/  STL [R1+0x4], R22 ;  /* 0x0000041601007387 */ /* 0x0001e20000100800 */
[----:B------:R-:W-:Y:S01]  /*0960*/  IMAD.MOV.U32 R15, RZ, RZ, -0x1 ;  /* 0xffffffffff0f7424 */ /* 0x000fe200078e00ff */
[----:B------:R-:W-:Y:S01]  /*0970*/  USHF.R.S32.HI UR6, URZ, 0x1f, UR4 ;  /* 0x0000001fff067899 */ /* 0x000fe20008011404 */
[----:B------:R-:W-:Y:S01]  /*0980*/  IMAD.MOV.U32 R8, RZ, RZ, 0x7f800000 ;  /* 0x7f800000ff087424 */ /* 0x000fe200078e00ff */
[----:B------:R0:W-:Y:S01]  /*0990*/  STL [R1+0x8], R22 ;  /* 0x0000081601007387 */ /* 0x0001e20000100800 */
[----:B------:R-:W-:-:S02]  /*09a0*/  IMAD.MOV.U32 R14, RZ, RZ, -0x1 ;  /* 0xffffffffff0e7424 */ /* 0x000fc400078e00ff */
[----:B------:R-:W-:Y:S01]  /*09b0*/  IMAD.MOV.U32 R13, RZ, RZ, -0x1 ;  /* 0xffffffffff0d7424 */ /* 0x000fe200078e00ff */
[----:B------:R0:W-:Y:S01]  /*09c0*/  STL [R1+0xc], R22 ;  /* 0x00000c1601007387 */ /* 0x0001e20000100800 */
[----:B------:R-:W-:Y:S02]  /*09d0*/  IMAD.MOV.U32 R12, RZ, RZ, -0x1 ;  /* 0xffffffffff0c7424 */ /* 0x000fe400078e00ff */
[----:B------:R-:W-:Y:S01]  /*09e0*/  IMAD.MOV.U32 R19, RZ, RZ, -0x1 ;  /* 0xffffffffff137424 */ /* 0x000fe200078e00ff */
[----:B------:R0:W-:Y:S01]  /*09f0*/  STL [R1+0x10], R22 ;  /* 0x0000101601007387 */ /* 0x0001e20000100800 */
[----:B------:R-:W-:Y:S02]  /*0a00*/  IMAD.MOV.U32 R18, RZ, RZ, -0x1 ;  /* 0xffffffffff127424 */ /* 0x000fe400078e00ff */
[----:B------:R-:W-:Y:S01]  /*0a10*/  IMAD.MOV.U32 R17, RZ, RZ, -0x1 ;  /* 0xffffffffff117424 */ /* 0x000fe200078e00ff */
[----:B------:R0:W-:Y:S01]  /*0a20*/  STL [R1+0x14], R22 ;  /* 0x0000141601007387 */ /* 0x0001e20000100800 */
[----:B------:R-:W-:-:S03]  /*0a30*/  IMAD.MOV.U32 R16, RZ, RZ, -0x1 ;  /* 0xffffffffff107424 */ /* 0x000fc600078e00ff */
[----:B------:R0:W-:Y:S04]  /*0a40*/  STL [R1+0x18], R22 ;  /* 0x0000181601007387 */ /* 0x0001e80000100800 */
        /* <DEDUP_REMOVED lines=8> */
[----:B------:R0:W-:Y:S01]  /*0ad0*/  STL [R1+0x3c], R24 ;  /* 0x00003c1801007387 */ /* 0x0001e20000100800 */
[----:B-1----:R-:W-:Y:S05]  /*0ae0*/  @P0 BRA `(.L_x_130) ;  /* 0x0000001c00c80947 */ /* 0x002fea0003800000 */
[----:B------:R-:W1:Y:S02]  /*0af0*/  LDCU UR5, c[0x0][0x360] ;  /* 0x00006c00ff0577ac */ /* 0x000e640008000800 */
[----:B-1----:R-:W1:Y:S01]  /*0b00*/  I2F.U32.RP R14, UR5 ;  /* 0x00000005000e7d06 */ /* 0x002e620008209000 */
[----:B------:R-:W-:Y:S01]  /*0b10*/  VIADD R0, R2, UR5 ;  /* 0x0000000502007c36 */ /* 0x000fe20008000000 */
[----:B------:R-:W-:-:S04]  /*0b20*/  ISETP.NE.U32.AND P2, PT, RZ, UR5, PT ;  /* 0x00000005ff007c0c */ /* 0x000fc8000bf45070 */
[CC--:B------:R-:W-:Y:S02]  /*0b30*/  ISETP.GE.U32.AND P0, PT, R0.reuse, R21.reuse, PT ;  /* 0x000000150000720c */ /* 0x0c0fe40003f06070 */
[----:B------:R-:W-:Y:S02]  /*0b40*/  VIMNMX.U32 R3, PT, PT, R0, R21, !PT ;  /* 0x0000001500037248 */ /* 0x000fe40007fe0000 */
[----:B------:R-:W-:-:S04]  /*0b50*/  SEL R8, RZ, 0x1, P0 ;  /* 0x00000001ff087807 */ /* 0x000fc80000000000 */
[----:B------:R-:W-:Y:S01]  /*0b60*/  IADD3 R3, PT, PT, R3, -R0, -R8 ;  /* 0x8000000003037210 */ /* 0x000fe20007ffe808 */
[----:B-1----:R-:W1:Y:S02]  /*0b70*/  MUFU.RCP R14, R14 ;  /* 0x0000000e000e7308 */ /* 0x002e640000001000 */
[----:B-1----:R-:W-:-:S06]  /*0b80*/  VIADD R12, R14, 0xffffffe ;  /* 0x0ffffffe0e0c7836 */ /* 0x002fcc0000000000 */
[----:B------:R1:W2:Y:S02]  /*0b90*/  F2I.FTZ.U32.TRUNC.NTZ R13, R12 ;  /* 0x0000000c000d7305 */ /* 0x0002a4000021f000 */
[----:B-1----:R-:W-:Y:S02]  /*0ba0*/  IMAD.MOV.U32 R12, RZ, RZ, RZ ;  /* 0x000000ffff0c7224 */ /* 0x002fe400078e00ff */
[----:B--2---:R-:W-:-:S04]  /*0bb0*/  IMAD.MOV R15, RZ, RZ, -R13 ;  /* 0x000000ffff0f7224 */ /* 0x004fc800078e0a0d */
[----:B------:R-:W-:-:S04]  /*0bc0*/  IMAD R15, R15, UR5, RZ ;  /* 0x000000050f0f7c24 */ /* 0x000fc8000f8e02ff */
[----:B------:R-:W-:-:S06]  /*0bd0*/  IMAD.HI.U32 R14, R13, R15, R12 ;  /* 0x0000000f0d0e7227 */ /* 0x000fcc00078e000c */
[----:B------:R-:W-:-:S04]  /*0be0*/  IMAD.HI.U32 R13, R14, R3, RZ ;  /* 0x000000030e0d7227 */ /* 0x000fc800078e00ff */
[----:B------:R-:W-:-:S04]  /*0bf0*/  IMAD.MOV R0, RZ, RZ, -R13 ;  /* 0x000000ffff007224 */ /* 0x000fc800078e0a0d */
[----:B------:R-:W-:-:S05]  /*0c00*/  IMAD R3, R0, UR5, R3 ;  /* 0x0000000500037c24 */ /* 0x000fca000f8e0203 */
[----:B------:R-:W-:-:S13]  /*0c10*/  ISETP.GE.U32.AND P0, PT, R3, UR5, PT ;  /* 0x0000000503007c0c */ /* 0x000fda000bf06070 */
[----:B------:R-:W-:Y:S02]  /*0c20*/  @P0 VIADD R3, R3, -UR5 ;  /* 0x8000000503030c36 */ /* 0x000fe40008000000 */
[----:B------:R-:W-:-:S03]  /*0c30*/  @P0 VIADD R13, R13, 0x1 ;  /* 0x000000010d0d0836 */ /* 0x000fc60000000000 */
[----:B------:R-:W-:-:S13]  /*0c40*/  ISETP.GE.U32.AND P1, PT, R3, UR5, PT ;  /* 0x0000000503007c0c */ /* 0x000fda000bf26070 */
[----:B------:R-:W-:Y:S01]  /*0c50*/  @P1 VIADD R13, R13, 0x1 ;  /* 0x000000010d0d1836 */ /* 0x000fe20000000000 */
[----:B------:R-:W-:-:S05]  /*0c60*/  @!P2 LOP3.LUT R13, RZ, UR5, RZ, 0x33, !PT ;  /* 0x00000005ff0dac12 */ /* 0x000fca000f8e33ff */
[----:B------:R-:W-:Y:S02]  /*0c70*/  IMAD.IADD R17, R8, 0x1, R13 ;  /* 0x0000000108117824 */ /* 0x000fe400078e020d */
[----:B------:R-:W-:-:S03]  /*0c80*/  IMAD.MOV.U32 R8, RZ, RZ, 0x7f800000 ;  /* 0x7f800000ff087424 */ /* 0x000fc600078e00ff */
[----:B------:R-:W-:-:S04]  /*0c90*/  LOP3.LUT R0, R17, 0x1, RZ, 0xc0, !PT ;  /* 0x0000000111007812 */ /* 0x000fc800078ec0ff */
[----:B------:R-:W-:-:S13]  /*0ca0*/  ISETP.NE.U32.AND P0, PT, R0, 0x1, PT ;  /* 0x000000010000780c */ /* 0x000fda0003f05070 */
[----:B------:R-:W1:Y:S01]  /*0cb0*/  @P0 LDC.64 R12, c[0x0][0x380] ;  /* 0x0000e000ff0c0b82 */ /* 0x000e620000000a00 */
[----:B------:R-:W-:Y:S02]  /*0cc0*/  @P0 IMAD.MOV.U32 R3, RZ, RZ, RZ ;  /* 0x000000ffff030224 */ /* 0x000fe400078e00ff */
[C---:B------:R-:W-:Y:S02]  /*0cd0*/  @P0 IMAD R19, R21.reuse, UR6, RZ ;  /* 0x0000000615130c24 */ /* 0x040fe4000f8e02ff */
[----:B------:R-:W-:-:S04]  /*0ce0*/  @P0 IMAD.WIDE.U32 R14, R21, UR4, R2 ;  /* 0x00000004150e0c25 */ /* 0x000fc8000f8e0002 */
[----:B------:R-:W-:Y:S01]  /*0cf0*/  @P0 IMAD.IADD R0, R15, 0x1, R19 ;  /* 0x000000010f000824 */ /* 0x000fe200078e0213 */
[----:B-1----:R-:W-:-:S04]  /*0d00*/  @P0 LEA R12, P1, R14, R12, 0x2 ;  /* 0x0000000c0e0c0211 */ /* 0x002fc800078210ff */
[----:B------:R-:W-:-:S05]  /*0d10*/  @P0 LEA.HI.X R13, R14, R13, R0, 0x2, P1 ;  /* 0x0000000d0e0d0211 */ /* 0x000fca00008f1400 */
[----:B------:R1:W2:Y:S01]  /*0d20*/  @P0 LDG.E.CONSTANT R8, desc[UR8][R12.64] ;  /* 0x000000080c080981 */ /* 0x0002a2000c1e9900 */
[----:B------:R-:W-:Y:S01]  /*0d30*/  IMAD.MOV.U32 R23, RZ, RZ, 0x7f800000 ;  /* 0x7f800000ff177424 */ /* 0x000fe200078e00ff */
[----:B------:R-:W3:Y:S01]  /*0d40*/  @P0 LDC R3, c[0x0][0x360] ;  /* 0x0000d800ff030b82 */ /* 0x000ee20000000800 */
[----:B------:R-:W-:Y:S01]  /*0d50*/  IMAD.MOV.U32 R25, RZ, RZ, -0x1 ;  /* 0xffffffffff197424 */ /* 0x000fe200078e00ff */
[----:B------:R4:W-:Y:S01]  /*0d60*/  @P0 STL [R1+0x4], R22 ;  /* 0x0000041601000387 */ /* 0x0009e20000100800 */
[----:B------:R-:W-:Y:S01]  /*0d70*/  ISETP.NE.AND P1, PT, R17, RZ, PT ;  /* 0x000000ff1100720c */ /* 0x000fe20003f25270 */
[--C-:B------:R-:W-:Y:S02]  /*0d80*/  IMAD.MOV.U32 R0, RZ, RZ, R2.reuse ;  /* 0x000000ffff007224 */ /* 0x100fe400078e0002 */
[----:B------:R4:W-:Y:S01]  /*0d90*/  @P0 STL.64 [R1+0x8], R22 ;  /* 0x0000081601000387 */ /* 0x0009e20000100a00 */
[----:B------:R-:W-:Y:S02]  /*0da0*/  IMAD.MOV.U32 R16, RZ, RZ, -0x1 ;  /* 0xffffffffff107424 */ /* 0x000fe400078e00ff */
[----:B------:R-:W-:Y:S01]  /*0db0*/  @P0 IMAD.MOV.U32 R16, RZ, RZ, R2 ;  /* 0x000000ffff100224 */ /* 0x000fe200078e0002 */
[----:B------:R4:W-:Y:S01]  /*0dc0*/  @P0 STL.64 [R1+0x30], R24 ;  /* 0x0000301801000387 */ /* 0x0009e20000100a00 */
[----:B------:R-:W-:-:S02]  /*0dd0*/  IMAD.MOV.U32 R15, RZ, RZ, -0x1 ;  /* 0xffffffffff0f7424 */ /* 0x000fc400078e00ff */
[----:B------:R-:W-:Y:S01]  /*0de0*/  IMAD.MOV.U32 R14, RZ, RZ, -0x1 ;  /* 0xffffffffff0e7424 */ /* 0x000fe200078e00ff */
[----:B------:R4:W-:Y:S01]  /*0df0*/  @P0 STL [R1+0x38], R24 ;  /* 0x0000381801000387 */ /* 0x0009e20000100800 */
[----:B-1----:R-:W-:Y:S02]  /*0e00*/  IMAD.MOV.U32 R13, RZ, RZ, -0x1 ;  /* 0xffffffffff0d7424 */ /* 0x002fe400078e00ff */
[----:B------:R-:W-:Y:S01]  /*0e10*/  IMAD.MOV.U32 R12, RZ, RZ, -0x1 ;  /* 0xffffffffff0c7424 */ /* 0x000fe200078e00ff */
[----:B------:R4:W-:Y:S01]  /*0e20*/  @P0 STL [R1+0x28], R24 ;  /* 0x0000281801000387 */ /* 0x0009e20000100800 */
[----:B------:R-:W-:Y:S02]  /*0e30*/  IMAD.MOV.U32 R19, RZ, RZ, -0x1 ;  /* 0xffffffffff137424 */ /* 0x000fe400078e00ff */
[----:B------:R-:W-:Y:S01]  /*0e40*/  IMAD.MOV.U32 R18, RZ, RZ, -0x1 ;  /* 0xffffffffff127424 */ /* 0x000fe200078e00ff */
[----:B------:R4:W-:Y:S01]  /*0e50*/  @P0 STL [R1+0x24], R24 ;  /* 0x0000241801000387 */ /* 0x0009e20000100800 */
[----:B------:R-:W-:-:S02]  /*0e60*/  IMAD.MOV.U32 R17, RZ, RZ, -0x1 ;  /* 0xffffffffff117424 */ /* 0x000fc400078e00ff */
[----:B---3--:R-:W-:Y:S01]  /*0e70*/  @P0 IMAD.IADD R0, R2, 0x1, R3 ;  /* 0x0000000102000824 */ /* 0x008fe200078e0203 */
[----:B------:R4:W-:Y:S04]  /*0e80*/  @P0 STL [R1+0x20], R2 ;  /* 0x0000200201000387 */ /* 0x0009e80000100800 */
[----:B--2---:R4:W-:Y:S01]  /*0e90*/  @P0 STL [R1], R8 ;  /* 0x0000000801000387 */ /* 0x0049e20000100800 */
[----:B------:R-:W-:Y:S05]  /*0ea0*/  @!P1 BRA `(.L_x_130) ;  /* 0x0000001800d89947 */ /* 0x000fea0003800000 */
[----:B------:R-:W1:Y:S01]  /*0eb0*/  LDC.64 R12, c[0x0][0x380] ;  /* 0x0000e000ff0c7b82 */ /* 0x000e620000000a00 */
[----:B------:R-:W-:Y:S01]  /*0ec0*/  BSSY.RECONVERGENT B0, `(.L_x_131) ;  /* 0x00001ac000007945 */ /* 0x000fe20003800200 */
[C---:B------:R-:W-:Y:S02]  /*0ed0*/  VIADD R18, R20.reuse, 0x24 ;  /* 0x0000002414127836 */ /* 0x040fe40000000000 */
[C---:B------:R-:W-:Y:S02]  /*0ee0*/  VIADD R17, R20.reuse, 0x4 ;  /* 0x0000000414117836 */ /* 0x040fe40000000000 */
[C---:B------:R-:W-:Y:S02]  /*0ef0*/  VIADD R10, R20.reuse, 0x28 ;  /* 0x00000028140a7836 */ /* 0x040fe40000000000 */
[----:B------:R-:W-:-:S07]  /*0f00*/  VIADD R9, R20, 0x8 ;  /* 0x0000000814097836 */ /* 0x000fce0000000000 */
.L_x_144:
[----:B------:R-:W-:Y:S01]  /*0f10*/  IMAD.U32 R21, RZ, RZ, UR7 ;  /* 0x00000007ff157e24 */ /* 0x000fe2000f8e00ff */
[----:B0-2---:R-:W2:Y:S01]  /*0f20*/  LDL.64 R4, [R1] ;  /* 0x0000000001047983 */ /* 0x005ea20000100a00 */
[----:B----4-:R-:W-:Y:S02]  /*0f30*/  IMAD.MOV.U32 R2, RZ, RZ, R0 ;  /* 0x000000ffff027224 */ /* 0x010fe400078e0000 */
[----:B------:R-:W-:Y:S02]  /*0f40*/  IMAD.MOV.U32 R3, RZ, RZ, RZ ;  /* 0x000000ffff037224 */ /* 0x000fe400078e00ff */
[C---:B------:R-:W-:Y:S02]  /*0f50*/  IMAD R16, R21.reuse, UR6, RZ ;  /* 0x0000000615107c24 */ /* 0x040fe4000f8e02ff */
[----:B------:R-:W-:-:S04]  /*0f60*/  IMAD.WIDE.U32 R2, R21, UR4, R2 ;  /* 0x0000000415027c25 */ /* 0x000fc8000f8e0002 */
[----:B------:R-:W-:Y:S01]  /*0f70*/  IMAD.IADD R3, R16, 0x1, R3 ;  /* 0x0000000110037824 */ /* 0x000fe200078e0203 */
[----:B-1----:R-:W-:-:S04]  /*0f80*/  LEA R6, P0, R2, R12, 0x2 ;  /* 0x0000000c02067211 */ /* 0x002fc800078010ff */
[----:B------:R-:W-:Y:S02]  /*0f90*/  LEA.HI.X R7, R2, R13, R3, 0x2, P0 ;  /* 0x0000000d02077211 */ /* 0x000fe400000f1403 */
[----:B------:R-:W3:Y:S04]  /*0fa0*/  LDL.64 R2, [R1+0x20] ;  /* 0x0000200001027983 */ /* 0x000ee80000100a00 */
[----:B------:R-:W2:Y:S01]  /*0fb0*/  LDG.E.CONSTANT R8, desc[UR8][R6.64] ;  /* 0x0000000806087981 */ /* 0x000ea2000c1e9900 */
[----:B------:R-:W-:Y:S01]  /*0fc0*/  PLOP3.LUT P2, PT, PT, PT, PT, 0x80, 0x8 ;  /* 0x000000000008781c */ /* 0x000fe20003f4f070 */
[----:B------:R-:W-:Y:S01]  /*0fd0*/  BSSY.RECONVERGENT B2, `(.L_x_132) ;  /* 0x00000c6000027945 */ /* 0x000fe20003800200 */
[----:B------:R-:W-:-:S03]  /*0fe0*/  PLOP3.LUT P4, PT, PT, PT, PT, 0x80, 0x8 ;  /* 0x000000000008781c */ /* 0x000fc60003f8f070 */
[----:B------:R-:W-:Y:S01]  /*0ff0*/  BSSY.RELIABLE B3, `(.L_x_133) ;  /* 0x0000098000037945 */ /* 0x000fe20003800100 */
[----:B------:R-:W-:Y:S01]  /*1000*/  P2R R19, PR, RZ, 0x4 ;  /* 0x00000004ff137803 */ /* 0x000fe20000000000 */
[----:B0-----:R-:W-:Y:S01]  /*1010*/  VIADD R22, R20, 0x20 ;  /* 0x0000002014167836 */ /* 0x001fe20000000000 */
[----:B------:R-:W-:Y:S01]  /*1020*/  P2R R23, PR, RZ, 0x10 ;  /* 0x00000010ff177803 */ /* 0x000fe20000000000 */
[----:B------:R-:W-:Y:S01]  /*1030*/  IMAD.MOV.U32 R11, RZ, RZ, R20 ;  /* 0x000000ffff0b7224 */ /* 0x000fe200078e0014 */
[----:B------:R-:W-:Y:S02]  /*1040*/  PLOP3.LUT P0, PT, PT, PT, PT, 0x80, 0x8 ;  /* 0x000000000008781c */ /* 0x000fe40003f0f070 */
[----:B------:R-:W-:Y:S02]  /*1050*/  PLOP3.LUT P1, PT, PT, PT, PT, 0x80, 0x8 ;  /* 0x000000000008781c */ /* 0x000fe40003f2f070 */
[----:B------:R-:W-:Y:S02]  /*1060*/  PLOP3.LUT P2, PT, PT, PT, PT, 0x80, 0x8 ;  /* 0x000000000008781c */ /* 0x000fe40003f4f070 */
[----:B------:R-:W-:-:S02]  /*1070*/  PLOP3.LUT P3, PT, PT, PT, PT, 0x80, 0x8 ;  /* 0x000000000008781c */ /* 0x000fc40003f6f070 */
[----:B------:R-:W-:Y:S02]  /*1080*/  PLOP3.LUT P4, PT, PT, PT, PT, 0x80, 0x8 ;  /* 0x000000000008781c */ /* 0x000fe40003f8f070 */
[----:B--2---:R-:W-:-:S04]  /*1090*/  FSETP.GEU.AND P5, PT, R8, R4, PT ;  /* 0x000000040800720b */ /* 0x004fc80003fae000 */
[----:B---3--:R-:W-:-:S13]  /*10a0*/  ISETP.LT.OR P5, PT, R2, RZ, !P5 ;  /* 0x000000ff0200720c */ /* 0x008fda0006fa1670 */
[----:B------:R-:W-:Y:S05]  /*10b0*/  @P5 BRA `(.L_x_134) ;  /* 0x00000008002c5947 */ /* 0x000fea0003800000 */
[----:B------:R-:W-:Y:S01]  /*10c0*/  ISETP.GE.AND P5, PT, R0, R2, PT ;  /* 0x000000020000720c */ /* 0x000fe20003fa6270 */
[----:B------:R-:W-:-:S03]  /*10d0*/  IMAD.MOV.U32 R11, RZ, RZ, R20 ;  /* 0x000000ffff0b7224 */ /* 0x000fc600078e0014 */
[----:B------:R-:W-:-:S13]  /*10e0*/  FSETP.GT.OR P5, PT, R8, R4, P5 ;  /* 0x000000040800720b */ /* 0x000fda0002fa4400 */
[----:B------:R-:W-:Y:S05]  /*10f0*/  @!P5 BRA `(.L_x_134) ;  /* 0x00000008001cd947 */ /* 0x000fea0003800000 */
[----:B------:R-:W-:Y:S01]  /*1100*/  FSETP.GEU.AND P5, PT, R8, R5, PT ;  /* 0x000000050800720b */ /* 0x000fe20003fae000 */
[C---:B------:R-:W-:Y:S01]  /*1110*/  VIADD R18, R20.reuse, 0x24 ;  /* 0x0000002414127836 */ /* 0x040fe20000000000 */
[----:B------:R-:W-:Y:S01]  /*1120*/  PLOP3.LUT P6, PT, PT, PT, PT, 0x80, 0x8 ;  /* 0x000000000008781c */ /* 0x000fe20003fcf070 */
[----:B------:R-:W-:Y:S01]  /*1130*/  VIADD R17, R20, 0x4 ;  /* 0x0000000414117836 */ /* 0x000fe20000000000 */
[----:B------:R-:W-:Y:S01]  /*1140*/  ISETP.LT.OR P5, PT, R3, RZ, !P5 ;  /* 0x000000ff0300720c */ /* 0x000fe20006fa1670 */
[----:B------:R-:W-:Y:S01]  /*1150*/  IMAD.MOV.U32 R22, RZ, RZ, R18 ;  /* 0x000000ffff167224 */ /* 0x000fe200078e0012 */
[----:B------:R-:W-:Y:S01]  /*1160*/  PLOP3.LUT P4, PT, PT, PT, PT, 0x8, 0x80 ;  /* 0x000000000080781c */ /* 0x000fe20003f8e170 */
[----:B------:R-:W-:Y:S01]  /*1170*/  IMAD.MOV.U32 R11, RZ, RZ, R17 ;  /* 0x000000ffff0b7224 */ /* 0x000fe200078e0011 */
[----:B------:R-:W-:Y:S02]  /*1180*/  PLOP3.LUT P0, PT, PT, PT, PT, 0x80, 0x8 ;  /* 0x000000000008781c */ /* 0x000fe40003f0f070 */
[----:B------:R-:W-:-:S02]  /*1190*/  PLOP3.LUT P1, PT, PT, PT, PT, 0x80, 0x8 ;  /* 0x000000000008781c */ /* 0x000fc40003f2f070 */
[----:B------:R-:W-:Y:S02]  /*11a0*/  PLOP3.LUT P2, PT, PT, PT, PT, 0x80, 0x8 ;  /* 0x000000000008781c */ /* 0x000fe40003f4f070 */
[----:B------:R-:W-:Y:S02]  /*11b0*/  PLOP3.LUT P3, PT, PT, PT, PT, 0x80, 0x8 ;  /* 0x000000000008781c */ /* 0x000fe40003f6f070 */
[----:B------:R-:W-:Y:S01]  /*11c0*/  P2R R23, PR, RZ, 0x40 ;  /* 0x00000040ff177803 */ /* 0x000fe20000000000 */
[----:B------:R-:W-:Y:S10]  /*11d0*/  @P5 BRA `(.L_x_134) ;  /* 0x0000000400e45947 */ /* 0x000ff40003800000 */
[----:B------:R-:W-:Y:S02]  /*11e0*/  ISETP.GE.AND P6, PT, R0, R3, PT ;  /* 0x000000030000720c */ /* 0x000fe40003fc6270 */
[----:B------:R-:W-:Y:S02]  /*11f0*/  FSETP.LEU.AND P5, PT, R8, R5, PT ;  /* 0x000000050800720b */ /* 0x000fe40003fab000 */
[----:B------:R-:W-:Y:S02]  /*1200*/  P2R R6, PR, RZ, 0x10 ;  /* 0x00000010ff067803 */ /* 0x000fe40000000000 */
[----:B------:R-:W-:Y:S02]  /*1210*/  PLOP3.LUT P4, PT, PT, PT, PT, 0x80, 0x8 ;  /* 0x000000000008781c */ /* 0x000fe40003f8f070 */
[----:B------:R-:W-:Y:S02]  /*1220*/  PLOP3.LUT P0, PT, PT, PT, PT, 0x80, 0x8 ;  /* 0x000000000008781c */ /* 0x000fe40003f0f070 */
[----:B------:R-:W-:-:S02]  /*1230*/  P2R R23, PR, RZ, 0x10 ;  /* 0x00000010ff177803 */ /* 0x000fc40000000000 */
[----:B------:R-:W-:Y:S02]  /*1240*/  PLOP3.LUT P1, PT, PT, PT, PT, 0x80, 0x8 ;  /* 0x000000000008781c */ /* 0x000fe40003f2f070 */
[----:B------:R-:W-:Y:S02]  /*1250*/  PLOP3.LUT P2, PT, PT, PT, PT, 0x80, 0x8 ;  /* 0x000000000008781c */ /* 0x000fe40003f4f070 */
[----:B------:R-:W-:Y:S02]  /*1260*/  PLOP3.LUT P3, PT, PT, PT, PT, 0x80, 0x8 ;  /* 0x000000000008781c */ /* 0x000fe40003f6f070 */
[----:B------:R-:W-:Y:S01]  /*1270*/  ISETP.NE.AND P4, PT, R6, RZ, PT ;  /* 0x000000ff0600720c */ /* 0x000fe20003f85270 */
[----:B------:R-:W-:-:S12]  /*1280*/  @!P6 BRA P5, `(.L_x_134) ;  /* 0x0000000400b8e947 */ /* 0x000fd80002800000 */
[----:B------:R-:W2:Y:S04]  /*1290*/  LDL.64 R14, [R1+0x8] ;  /* 0x00000800010e7983 */ /* 0x000ea80000100a00 */
[----:B------:R-:W3:Y:S01]  /*12a0*/  LDL.64 R6, [R1+0x28] ;  /* 0x0000280001067983 */ /* 0x000ee20000100a00 */
[----:B------:R-:W-:Y:S01]  /*12b0*/  PLOP3.LUT P2, PT, PT, PT, PT, 0x8, 0x80 ;  /* 0x000000000080781c */ /* 0x000fe20003f4e170 */
[C---:B------:R-:W-:Y:S01]  /*12c0*/  VIADD R10, R20.reuse, 0x28 ;  /* 0x00000028140a7836 */ /* 0x040fe20000000000 */
[----:B------:R-:W-:Y:S01]  /*12d0*/  PLOP3.LUT P0, PT, PT, PT, PT, 0x80, 0x8 ;  /* 0x000000000008781c */ /* 0x000fe20003f0f070 */
[----:B------:R-:W-:Y:S01]  /*12e0*/  VIADD R9, R20, 0x8 ;  /* 0x0000000814097836 */ /* 0x000fe20000000000 */
[----:B------:R-:W-:Y:S01]  /*12f0*/  P2R R23, PR, RZ, 0x4 ;  /* 0x00000004ff177803 */ /* 0x000fe20000000000 */
[----:B------:R-:W-:Y:S01]  /*1300*/  IMAD.MOV.U32 R22, RZ, RZ, R10 ;  /* 0x000000ffff167224 */ /* 0x000fe200078e000a */
[----:B------:R-:W-:Y:S01]  /*1310*/  PLOP3.LUT P1, PT, PT, PT, PT, 0x80, 0x8 ;  /* 0x000000000008781c */ /* 0x000fe20003f2f070 */
[----:B------:R-:W-:Y:S01]  /*1320*/  IMAD.MOV.U32 R11, RZ, RZ, R9 ;  /* 0x000000ffff0b7224 */ /* 0x000fe200078e0009 */
[----:B------:R-:W-:-:S02]  /*1330*/  PLOP3.LUT P2, PT, PT, PT, PT, 0x80, 0x8 ;  /* 0x000000000008781c */ /* 0x000fc40003f4f070 */
[----:B------:R-:W-:Y:S02]  /*1340*/  PLOP3.LUT P3, PT, PT, PT, PT, 0x80, 0x8 ;  /* 0x000000000008781c */ /* 0x000fe40003f6f070 */
[----:B------:R-:W-:Y:S02]  /*1350*/  PLOP3.LUT P4, PT, PT, PT, PT, 0x8, 0x80 ;  /* 0x000000000080781c */ /* 0x000fe40003f8e170 */
[----:B--2---:R-:W-:-:S04]  /*1360*/  FSETP.GEU.AND P5, PT, R8, R14, PT ;  /* 0x0000000e0800720b */ /* 0x004fc80003fae000 */
[----:B---3--:R-:W-:-:S13]  /*1370*/  ISETP.LT.OR P5, PT, R6, RZ, !P5 ;  /* 0x000000ff0600720c */ /* 0x008fda0006fa1670 */
[----:B------:R-:W-:Y:S05]  /*1380*/  @P5 BRA `(.L_x_134) ;  /* 0x0000000400785947 */ /* 0x000fea0003800000 */
[----:B------:R-:W-:Y:S02]  /*1390*/  ISETP.GE.AND P6, PT, R0, R6, PT ;  /* 0x000000060000720c */ /* 0x000fe40003fc6270 */
[----:B------:R-:W-:Y:S02]  /*13a0*/  FSETP.LEU.AND P5, PT, R8, R14, PT ;  /* 0x0000000e0800720b */ /* 0x000fe40003fab000 */
[----:B------:R-:W-:Y:S02]  /*13b0*/  PLOP3.LUT P0, PT, PT, PT, PT, 0x80, 0x8 ;  /* 0x000000000008781c */ /* 0x000fe40003f0f070 */
[----:B------:R-:W-:Y:S02]  /*13c0*/  PLOP3.LUT P1, PT, PT, PT, PT, 0x80, 0x8 ;  /* 0x000000000008781c */ /* 0x000fe40003f2f070 */
[----:B------:R-:W-:Y:S02]  /*13d0*/  PLOP3.LUT P2, PT, PT, PT, PT, 0x80, 0x8 ;  /* 0x000000000008781c */ /* 0x000fe40003f4f070 */
[----:B------:R-:W-:-:S05]  /*13e0*/  PLOP3.LUT P3, PT, PT, PT, PT, 0x80, 0x8 ;  /* 0x000000000008781c */ /* 0x000fca0003f6f070 */
[----:B------:R-:W-:Y:S08]  /*13f0*/  @!P6 BRA P5, `(.L_x_134) ;  /* 0x00000004005ce947 */ /* 0x000ff00002800000 */
[----:B------:R-:W-:Y:S01]  /*1400*/  FSETP.GEU.AND P5, PT, R8, R15, PT ;  /* 0x0000000f0800720b */ /* 0x000fe20003fae000 */
[C---:B------:R-:W-:Y:S01]  /*1410*/  VIADD R22, R20.reuse, 0x2c ;  /* 0x0000002c14167836 */ /* 0x040fe20000000000 */
[----:B------:R-:W-:Y:S01]  /*1420*/  PLOP3.LUT P4, PT, PT, PT, PT, 0x8, 0x80 ;  /* 0x000000000080781c */ /* 0x000fe20003f8e170 */
[----:B------:R-:W-:Y:S01]  /*1430*/  VIADD R11, R20, 0xc ;  /* 0x0000000c140b7836 */ /* 0x000fe20000000000 */
[----:B------:R-:W-:Y:S02]  /*1440*/  ISETP.LT.OR P5, PT, R7, RZ, !P5 ;  /* 0x000000ff0700720c */ /* 0x000fe40006fa1670 */
[----:B------:R-:W-:Y:S02]  /*1450*/  P2R R23, PR, RZ, 0x10 ;  /* 0x00000010ff177803 */ /* 0x000fe40000000000 */
[----:B------:R-:W-:Y:S02]  /*1460*/  PLOP3.LUT P3, PT, PT, PT, PT, 0x8, 0x80 ;  /* 0x000000000080781c */ /* 0x000fe40003f6e170 */
[----:B------:R-:W-:-:S02]  /*1470*/  PLOP3.LUT P0, PT, PT, PT, PT, 0x80, 0x8 ;  /* 0x000000000008781c */ /* 0x000fc40003f0f070 */
[----:B------:R-:W-:Y:S02]  /*1480*/  PLOP3.LUT P1, PT, PT, PT, PT, 0x80, 0x8 ;  /* 0x000000000008781c */ /* 0x000fe40003f2f070 */
[----:B------:R-:W-:Y:S02]  /*1490*/  PLOP3.LUT P2, PT, PT, PT, PT, 0x80, 0x8 ;  /* 0x000000000008781c */ /* 0x000fe40003f4f070 */
[----:B------:R-:W-:Y:S01]  /*14a0*/  PLOP3.LUT P4, PT, PT, PT, PT, 0x8, 0x80 ;  /* 0x000000000080781c */ /* 0x000fe20003f8e170 */
[----:B------:R-:W-:-:S12]  /*14b0*/  @P5 BRA `(.L_x_134) ;  /* 0x00000004002c5947 */ /* 0x000fd80003800000 */
[----:B------:R-:W-:Y:S02]  /*14c0*/  ISETP.GE.AND P6, PT, R0, R7, PT ;  /* 0x000000070000720c */ /* 0x000fe40003fc6270 */
[----:B------:R-:W-:Y:S02]  /*14d0*/  FSETP.LEU.AND P5, PT, R8, R15, PT ;  /* 0x0000000f0800720b */ /* 0x000fe40003fab000 */
[----:B------:R-:W-:Y:S02]  /*14e0*/  PLOP3.LUT P0, PT, PT, PT, PT, 0x80, 0x8 ;  /* 0x000000000008781c */ /* 0x000fe40003f0f070 */
[----:B------:R-:W-:Y:S02]  /*14f0*/  PLOP3.LUT P1, PT, PT, PT, PT, 0x80, 0x8 ;  /* 0x000000000008781c */ /* 0x000fe40003f2f070 */
[----:B------:R-:W-:-:S07]  /*1500*/  PLOP3.LUT P2, PT, PT, PT, PT, 0x80, 0x8 ;  /* 0x000000000008781c */ /* 0x000fce0003f4f070 */
[----:B------:R-:W-:Y:S06]  /*1510*/  @!P6 BRA P5, `(.L_x_134) ;  /* 0x000000040014e947 */ /* 0x000fec0002800000 */
[----:B------:R-:W2:Y:S04]  /*1520*/  LDL.64 R14, [R1+0x10] ;  /* 0x00001000010e7983 */ /* 0x000ea80000100a00 */
[----:B------:R-:W3:Y:S01]  /*1530*/  LDL.64 R6, [R1+0x30] ;  /* 0x0000300001067983 */ /* 0x000ee20000100a00 */
[----:B------:R-:W-:Y:S01]  /*1540*/  PLOP3.LUT P4, PT, PT, PT, PT, 0x8, 0x80 ;  /* 0x000000000080781c */ /* 0x000fe20003f8e170 */
[C---:B------:R-:W-:Y:S01]  /*1550*/  VIADD R22, R20.reuse, 0x30 ;  /* 0x0000003014167836 */ /* 0x040fe20000000000 */
[----:B------:R-:W-:Y:S01]  /*1560*/  PLOP3.LUT P2, PT, PT, PT, PT, 0x8, 0x80 ;  /* 0x000000000080781c */ /* 0x000fe20003f4e170 */
[----:B------:R-:W-:Y:S01]  /*1570*/  VIADD R11, R20, 0x10 ;  /* 0x00000010140b7836 */ /* 0x000fe20000000000 */
[----:B------:R-:W-:Y:S02]  /*1580*/  P2R R23, PR, RZ, 0x10 ;  /* 0x00000010ff177803 */ /* 0x000fe40000000000 */
[----:B------:R-:W-:-:S02]  /*1590*/  PLOP3.LUT P0, PT, PT, PT, PT, 0x80, 0x8 ;  /* 0x000000000008781c */ /* 0x000fc40003f0f070 */
[----:B------:R-:W-:Y:S02]  /*15a0*/  PLOP3.LUT P1, PT, PT, PT, PT, 0x80, 0x8 ;  /* 0x000000000008781c */ /* 0x000fe40003f2f070 */
        /* <DEDUP_REMOVED lines=8> */
[----:B------:R-:W-:-:S09]  /*1630*/  PLOP3.LUT P1, PT, PT, PT, PT, 0x80, 0x8 ;  /* 0x000000000008781c */ /* 0x000fd20003f2f070 */
[----:B------:R-:W-:Y:S05]  /*1640*/  @!P6 BRA P5, `(.L_x_134) ;  /* 0x0000000000c8e947 */ /* 0x000fea0002800000 */
        /* <DEDUP_REMOVED lines=14> */
[----:B------:R-:W-:-:S11]  /*1730*/  PLOP3.LUT P0, PT, PT, PT, PT, 0x80, 0x8 ;  /* 0x000000000008781c */ /* 0x000fd60003f0f070 */
[----:B------:R-:W-:Y:S05]  /*1740*/  @!P6 BRA P5, `(.L_x_134) ;  /* 0x000000000088e947 */ /* 0x000fea0002800000 */
[----:B------:R-:W2:Y:S04]  /*1750*/  LDL.64 R14, [R1+0x18] ;  /* 0x00001800010e7983 */ /* 0x000ea80000100a00 */
[----:B------:R-:W3:Y:S01]  /*1760*/  LDL.64 R6, [R1+0x38] ;  /* 0x0000380001067983 */ /* 0x000ee20000100a00 */
[----:B------:R-:W-:Y:S01]  /*1770*/  PLOP3.LUT P0, PT, PT, PT, PT, 0x8, 0x80 ;  /* 0x000000000080781c */ /* 0x000fe20003f0e170 */
[C---:B------:R-:W-:Y:S01]  /*1780*/  VIADD R22, R20.reuse, 0x38 ;  /* 0x0000003814167836 */ /* 0x040fe20000000000 */
[----:B------:R-:W-:Y:S01]  /*1790*/  PLOP3.LUT P1, PT, PT, PT, PT, 0x8, 0x80 ;  /* 0x000000000080781c */ /* 0x000fe20003f2e170 */
[----:B------:R-:W-:Y:S01]  /*17a0*/  VIADD R11, R20, 0x18 ;  /* 0x00000018140b7836 */ /* 0x000fe20000000000 */
[----:B------:R-:W-:Y:S02]  /*17b0*/  PLOP3.LUT P2, PT, PT, PT, PT, 0x8, 0x80 ;  /* 0x000000000080781c */ /* 0x000fe40003f4e170 */
[----:B------:R-:W-:-:S02]  /*17c0*/  PLOP3.LUT P3, PT, PT, PT, PT, 0x8, 0x80 ;  /* 0x000000000080781c */ /* 0x000fc40003f6e170 */
[----:B--2---:R-:W-:Y:S02]  /*17d0*/  FSETP.GEU.AND P5, PT, R8, R14, PT ;  /* 0x0000000e0800720b */ /* 0x004fe40003fae000 */
[----:B---3--:R-:W-:Y:S02]  /*17e0*/  ISETP.GE.AND P4, PT, R0, R6, PT ;  /* 0x000000060000720c */ /* 0x008fe40003f86270 */
[----:B------:R-:W-:Y:S02]  /*17f0*/  ISETP.LT.OR P5, PT, R6, RZ, !P5 ;  /* 0x000000ff0600720c */ /* 0x000fe40006fa1670 */
[----:B------:R-:W-:-:S04]  /*1800*/  FSETP.LEU.AND P4, PT, R8, R14, !P4 ;  /* 0x0000000e0800720b */ /* 0x000fc8000678b000 */
[----:B------:R-:W-:Y:S02]  /*1810*/  PLOP3.LUT P5, PT, P5, P4, PT, 0xf8, 0x8f ;  /* 0x00000000008f781c */ /* 0x000fe40002fa9f70 */
[----:B------:R-:W-:-:S04]  /*1820*/  PLOP3.LUT P4, PT, PT, PT, PT, 0x8, 0x80 ;  /* 0x000000000080781c */ /* 0x000fc80003f8e170 */
[----:B------:R-:W-:Y:S02]  /*1830*/  P2R R23, PR, RZ, 0x10 ;  /* 0x00000010ff177803 */ /* 0x000fe40000000000 */
[----:B------:R-:W-:-:S05]  /*1840*/  PLOP3.LUT P4, PT, PT, PT, PT, 0x8, 0x80 ;  /* 0x000000000080781c */ /* 0x000fca0003f8e170 */
[----:B------:R-:W-:Y:S08]  /*1850*/  @P5 BRA `(.L_x_134) ;  /* 0x0000000000445947 */ /* 0x000ff00003800000 */
[----:B------:R-:W-:Y:S01]  /*1860*/  FSETP.GEU.AND P5, PT, R8, R15, PT ;  /* 0x0000000f0800720b */ /* 0x000fe20003fae000 */
[----:B------:R-:W-:Y:S01]  /*1870*/  VIADD R22, R20, 0x3c ;  /* 0x0000003c14167836 */ /* 0x000fe20000000000 */
[----:B------:R-:W-:Y:S01]  /*1880*/  ISETP.GE.AND P6, PT, R0, R7, PT ;  /* 0x000000070000720c */ /* 0x000fe20003fc6270 */
[----:B------:R-:W-:Y:S01]  /*1890*/  VIADD R11, R20, 0x1c ;  /* 0x0000001c140b7836 */ /* 0x000fe20000000000 */
[----:B------:R-:W-:Y:S02]  /*18a0*/  ISETP.LT.OR P5, PT, R7, RZ, !P5 ;  /* 0x000000ff0700720c */ /* 0x000fe40006fa1670 */
[----:B------:R-:W-:Y:S02]  /*18b0*/  FSETP.LEU.AND P6, PT, R8, R15, !P6 ;  /* 0x0000000f0800720b */ /* 0x000fe400077cb000 */
[----:B------:R-:W-:Y:S02]  /*18c0*/  PLOP3.LUT P0, PT, PT, PT, PT, 0x8, 0x80 ;  /* 0x000000000080781c */ /* 0x000fe40003f0e170 */
[----:B------:R-:W-:-:S02]  /*18d0*/  PLOP3.LUT P4, PT, PT, PT, PT, 0x8, 0x80 ;  /* 0x000000000080781c */ /* 0x000fc40003f8e170 */
[----:B------:R-:W-:Y:S02]  /*18e0*/  P2R R19, PR, RZ, 0x1 ;  /* 0x00000001ff137803 */ /* 0x000fe40000000000 */
[----:B------:R-:W-:Y:S02]  /*18f0*/  P2R R23, PR, RZ, 0x10 ;  /* 0x00000010ff177803 */ /* 0x000fe40000000000 */
[----:B------:R-:W-:Y:S02]  /*1900*/  PLOP3.LUT P0, PT, PT, PT, PT, 0x8, 0x80 ;  /* 0x000000000080781c */ /* 0x000fe40003f0e170 */
[----:B------:R-:W-:Y:S01]  /*1910*/  PLOP3.LUT P1, PT, PT, PT, PT, 0x8, 0x80 ;  /* 0x000000000080781c */ /* 0x000fe20003f2e170 */
[----:B------:R-:W-:Y:S05]  /*1920*/  @!P6 BREAK.RELIABLE !P5, B3 ;  /* 0x000000000003e942 */ /* 0x000fea0006800100 */
[----:B------:R-:W-:-:S02]  /*1930*/  PLOP3.LUT P2, PT, PT, PT, PT, 0x8, 0x80 ;  /* 0x000000000080781c */ /* 0x000fc40003f4e170 */
[----:B------:R-:W-:Y:S02]  /*1940*/  PLOP3.LUT P3, PT, PT, PT, PT, 0x8, 0x80 ;  /* 0x000000000080781c */ /* 0x000fe40003f6e170 */
[----:B------:R-:W-:Y:S01]  /*1950*/  PLOP3.LUT P4, PT, PT, PT, PT, 0x8, 0x80 ;  /* 0x000000000080781c */ /* 0x000fe20003f8e170 */
[----:B------:R-:W-:-:S12]  /*1960*/  @!P6 BRA !P5, `(.L_x_135) ;  /* 0x0000000000b0e947 */ /* 0x000fd80006800000 */
.L_x_134:
[----:B------:R-:W-:Y:S05]  /*1970*/  BSYNC.RELIABLE B3 ;  /* 0x0000000000037941 */ /* 0x000fea0003800100 */
.L_x_133:
[----:B------:R-:W-:Y:S01]  /*1980*/  ISETP.NE.AND P5, PT, R19, RZ, PT ;  /* 0x000000ff1300720c */ /* 0x000fe20003fa5270 */
[----:B------:R-:W-:-:S12]  /*1990*/  BSSY.RECONVERGENT B3, `(.L_x_136) ;  /* 0x0000022000037945 */ /* 0x000fd80003800200 */
[----:B------:R-:W-:Y:S05]  /*19a0*/  @!P5 BRA `(.L_x_137) ;  /* 0x000000000080d947 */ /* 0x000fea0003800000 */
[----:B------:R-:W2:Y:S04]  /*19b0*/  LDL R14, [R1+0x18] ;  /* 0x00001800010e7983 */ /* 0x000ea80000100800 */
[----:B------:R-:W3:Y:S04]  /*19c0*/  LDL R6, [R1+0x38] ;  /* 0x0000380001067983 */ /* 0x000ee80000100800 */
[----:B--2---:R0:W-:Y:S04]  /*19d0*/  STL [R1+0x1c], R14 ;  /* 0x00001c0e01007387 */ /* 0x0041e80000100800 */
[----:B---3--:R0:W-:Y:S01]  /*19e0*/  STL [R1+0x3c], R6 ;  /* 0x00003c0601007387 */ /* 0x0081e20000100800 */
[----:B------:R-:W-:Y:S05]  /*19f0*/  @!P0 BRA `(.L_x_137) ;  /* 0x00000000006c8947 */ /* 0x000fea0003800000 */
[----:B0-----:R-:W2:Y:S04]  /*1a00*/  LDL R6, [R1+0x14] ;  /* 0x0000140001067983 */ /* 0x001ea80000100800 */
[----:B------:R-:W3:Y:S04]  /*1a10*/  LDL R14, [R1+0x34] ;  /* 0x00003400010e7983 */ /* 0x000ee80000100800 */
[----:B--2---:R1:W-:Y:S04]  /*1a20*/  STL [R1+0x18], R6 ;  /* 0x0000180601007387 */ /* 0x0043e80000100800 */
[----:B---3--:R1:W-:Y:S01]  /*1a30*/  STL [R1+0x38], R14 ;  /* 0x0000380e01007387 */ /* 0x0083e20000100800 */
[----:B------:R-:W-:Y:S05]  /*1a40*/  @!P1 BRA `(.L_x_137) ;  /* 0x0000000000589947 */ /* 0x000fea0003800000 */
[----:B-1----:R-:W2:Y:S04]  /*1a50*/  LDL R6, [R1+0x10] ;  /* 0x0000100001067983 */ /* 0x002ea80000100800 */
[----:B------:R-:W3:Y:S04]  /*1a60*/  LDL R14, [R1+0x30] ;  /* 0x00003000010e7983 */ /* 0x000ee80000100800 */
[----:B--2---:R2:W-:Y:S04]  /*1a70*/  STL [R1+0x14], R6 ;  /* 0x0000140601007387 */ /* 0x0045e80000100800 */
[----:B---3--:R2:W-:Y:S01]  /*1a80*/  STL [R1+0x34], R14 ;  /* 0x0000340e01007387 */ /* 0x0085e20000100800 */
[----:B------:R-:W-:Y:S05]  /*1a90*/  @!P2 BRA `(.L_x_137) ;  /* 0x000000000044a947 */ /* 0x000fea0003800000 */
[----:B--2---:R-:W2:Y:S04]  /*1aa0*/  LDL R6, [R1+0xc] ;  /* 0x00000c0001067983 */ /* 0x004ea80000100800 */
[----:B------:R-:W3:Y:S04]  /*1ab0*/  LDL R14, [R1+0x2c] ;  /* 0x00002c00010e7983 */ /* 0x000ee80000100800 */
[----:B--2---:R4:W-:Y:S04]  /*1ac0*/  STL [R1+0x10], R6 ;  /* 0x0000100601007387 */ /* 0x0049e80000100800 */
[----:B---3--:R4:W-:Y:S01]  /*1ad0*/  STL [R1+0x30], R14 ;  /* 0x0000300e01007387 */ /* 0x0089e20000100800 */
[----:B------:R-:W-:Y:S05]  /*1ae0*/  @!P3 BRA `(.L_x_137) ;  /* 0x000000000030b947 */ /* 0x000fea0003800000 */
[----:B----4-:R-:W2:Y:S01]  /*1af0*/  LDL R6, [R1+0x8] ;  /* 0x0000080001067983 */ /* 0x010ea20000100800 */
[----:B------:R-:W-:-:S03]  /*1b00*/  ISETP.NE.AND P5, PT, R23, RZ, PT ;  /* 0x000000ff1700720c */ /* 0x000fc60003fa5270 */
[----:B------:R-:W3:Y:S04]  /*1b10*/  LDL R14, [R1+0x28] ;  /* 0x00002800010e7983 */ /* 0x000ee80000100800 */
[----:B--2---:R0:W-:Y:S04]  /*1b20*/  STL [R1+0xc], R6 ;  /* 0x00000c0601007387 */ /* 0x0041e80000100800 */
[----:B---3--:R0:W-:Y:S02]  /*1b30*/  STL [R1+0x2c], R14 ;  /* 0x00002c0e01007387 */ /* 0x0081e40000100800 */
[----:B------:R-:W-:Y:S05]  /*1b40*/  @!P5 BRA `(.L_x_137) ;  /* 0x000000000018d947 */ /* 0x000fea0003800000 */
[----:B0-----:R-:W2:Y:S04]  /*1b50*/  LDL R6, [R1+0x4] ;  /* 0x0000040001067983 */ /* 0x001ea80000100800 */
[----:B------:R-:W3:Y:S04]  /*1b60*/  LDL R14, [R1+0x24] ;  /* 0x00002400010e7983 */ /* 0x000ee80000100800 */
[----:B------:R0:W-:Y:S04]  /*1b70*/  @P4 STL [R1+0x4], R4 ;  /* 0x0000040401004387 */ /* 0x0001e80000100800 */
[----:B------:R0:W-:Y:S04]  /*1b80*/  @P4 STL [R1+0x24], R2 ;  /* 0x0000240201004387 */ /* 0x0001e80000100800 */
[----:B--2---:R0:W-:Y:S04]  /*1b90*/  STL [R1+0x8], R6 ;  /* 0x0000080601007387 */ /* 0x0041e80000100800 */
[----:B---3--:R0:W-:Y:S02]  /*1ba0*/  STL [R1+0x28], R14 ;  /* 0x0000280e01007387 */ /* 0x0081e40000100800 */
.L_x_137:
[----:B------:R-:W-:Y:S05]  /*1bb0*/  BSYNC.RECONVERGENT B3 ;  /* 0x0000000000037941 */ /* 0x000fea0003800200 */
.L_x_136:
[----:B------:R-:W3:Y:S02]  /*1bc0*/  LDCU UR5, c[0x0][0x2f8] ;  /* 0x00005f00ff0577ac */ /* 0x000ee40008000800 */
[----:B---3--:R-:W-:Y:S02]  /*1bd0*/  VIADD R5, R11, -UR5 ;  /* 0x800000050b057c36 */ /* 0x008fe40008000000 */
[----:B------:R-:W-:-:S03]  /*1be0*/  VIADD R3, R22, -UR5 ;  /* 0x8000000516037c36 */ /* 0x000fc60008000000 */
[----:B------:R3:W-:Y:S04]  /*1bf0*/  STL [R5], R8 ;  /* 0x0000000805007387 */ /* 0x0007e80000100800 */
[----:B------:R3:W-:Y:S04]  /*1c00*/  STL [R3], R0 ;  /* 0x0000000003007387 */ /* 0x0007e80000100800 */
[----:B0-----:R3:W5:Y:S04]  /*1c10*/  LDL R4, [R1] ;  /* 0x0000000001047983 */ /* 0x0017680000100800 */
[----:B------:R3:W5:Y:S02]  /*1c20*/  LDL R2, [R1+0x20] ;  /* 0x0000200001027983 */ /* 0x0007640000100800 */
.L_x_135:
[----:B------:R-:W-:Y:S05]  /*1c30*/  BSYNC.RECONVERGENT B2 ;  /* 0x0000000000027941 */ /* 0x000fea0003800200 */
.L_x_132:
[----:B------:R-:W1:Y:S01]  /*1c40*/  LDCU UR5, c[0x0][0x360] ;  /* 0x00006c00ff0577ac */ /* 0x000e620008000800 */
[----:B------:R-:W-:Y:S02]  /*1c50*/  IMAD.MOV.U32 R15, RZ, RZ, RZ ;  /* 0x000000ffff0f7224 */ /* 0x000fe400078e00ff */
[----:B-12-4-:R-:W-:-:S04]  /*1c60*/  VIADD R14, R0, UR5 ;  /* 0x00000005000e7c36 */ /* 0x016fc80008000000 */
[----:B------:R-:W-:-:S04]  /*1c70*/  IMAD.WIDE.U32 R6, R21, UR4, R14 ;  /* 0x0000000415067c25 */ /* 0x000fc8000f8e000e */
[----:B------:R-:W-:Y:S01]  /*1c80*/  IMAD.IADD R16, R16, 0x1, R7 ;  /* 0x0000000110107824 */ /* 0x000fe200078e0207 */
[----:B------:R-:W-:-:S04]  /*1c90*/  LEA R22, P0, R6, R12, 0x2 ;  /* 0x0000000c06167211 */ /* 0x000fc800078010ff */
[----:B------:R-:W-:-:S05]  /*1ca0*/  LEA.HI.X R23, R6, R13, R16, 0x2, P0 ;  /* 0x0000000d06177211 */ /* 0x000fca00000f1410 */
[----:B---3--:R-:W2:Y:S01]  /*1cb0*/  LDG.E.CONSTANT R5, desc[UR8][R22.64] ;  /* 0x0000000816057981 */ /* 0x008ea2000c1e9900 */
[----:B------:R-:W-:Y:S01]  /*1cc0*/  PLOP3.LUT P2, PT, PT, PT, PT, 0x80, 0x8 ;  /* 0x000000000008781c */ /* 0x000fe20003f4f070 */
[----:B------:R-:W-:Y:S01]  /*1cd0*/  BSSY.RECONVERGENT B2, `(.L_x_138) ;  /* 0x00000c6000027945 */ /* 0x000fe20003800200 */
[----:B------:R-:W-:-:S03]  /*1ce0*/  PLOP3.LUT P4, PT, PT, PT, PT, 0x80, 0x8 ;  /* 0x000000000008781c */ /* 0x000fc60003f8f070 */
[----:B------:R-:W-:Y:S01]  /*1cf0*/  BSSY.RELIABLE B3, `(.L_x_139) ;  /* 0x000009a000037945 */ /* 0x000fe20003800100 */
[----:B------:R-:W-:Y:S01]  /*1d00*/  P2R R8, PR, RZ, 0x4 ;  /* 0x00000004ff087803 */ /* 0x000fe20000000000 */
[----:B------:R-:W-:Y:S01]  /*1d10*/  VIADD R3, R20, 0x20 ;  /* 0x0000002014037836 */ /* 0x000fe20000000000 */
[----:B------:R-:W-:Y:S01]  /*1d20*/  P2R R11, PR, RZ, 0x10 ;  /* 0x00000010ff0b7803 */ /* 0x000fe20000000000 */
[----:B------:R-:W-:Y:S01]  /*1d30*/  IMAD.MOV.U32 R0, RZ, RZ, R20 ;  /* 0x000000ffff007224 */ /* 0x000fe200078e0014 */
[----:B------:R-:W-:Y:S02]  /*1d40*/  PLOP3.LUT P0, PT, PT, PT, PT, 0x80, 0x8 ;  /* 0x000000000008781c */ /* 0x000fe40003f0f070 */
[----:B------:R-:W-:Y:S02]  /*1d50*/  PLOP3.LUT P1, PT, PT, PT, PT, 0x80, 0x8 ;  /* 0x000000000008781c */ /* 0x000fe40003f2f070 */
[----:B------:R-:W-:Y:S02]  /*1d60*/  PLOP3.LUT P2, PT, PT, PT, PT, 0x80, 0x8 ;  /* 0x000000000008781c */ /* 0x000fe40003f4f070 */
[----:B------:R-:W-:-:S02]  /*1d70*/  PLOP3.LUT P3, PT, PT, PT, PT, 0x80, 0x8 ;  /* 0x000000000008781c */ /* 0x000fc40003f6f070 */
[----:B------:R-:W-:Y:S02]  /*1d80*/  PLOP3.LUT P4, PT, PT, PT, PT, 0x80, 0x8 ;  /* 0x000000000008781c */ /* 0x000fe40003f8f070 */
[----:B--2--5:R-:W-:-:S04]  /*1d90*/  FSETP.GEU.AND P5, PT, R5, R4, PT ;  /* 0x000000040500720b */ /* 0x024fc80003fae000 */
[----:B------:R-:W-:-:S13]  /*1da0*/  ISETP.LT.OR P5, PT, R2, RZ, !P5 ;  /* 0x000000ff0200720c */ /* 0x000fda0006fa1670 */
[----:B------:R-:W-:Y:S05]  /*1db0*/  @P5 BRA `(.L_x_140) ;  /* 0x0000000800345947 */ /* 0x000fea0003800000 */
[----:B------:R-:W-:Y:S01]  /*1dc0*/  ISETP.GE.AND P6, PT, R14, R2, PT ;  /* 0x000000020e00720c */ /* 0x000fe20003fc6270 */
[----:B------:R-:W-:Y:S01]  /*1dd0*/  IMAD.MOV.U32 R0, RZ, RZ, R20 ;  /* 0x000000ffff007224 */ /* 0x000fe200078e0014 */
[----:B------:R-:W-:-:S13]  /*1de0*/  FSETP.LEU.AND P5, PT, R5, R4, PT ;  /* 0x000000040500720b */ /* 0x000fda0003fab000 */
[----:B------:R-:W-:Y:S05]  /*1df0*/  @!P6 BRA P5, `(.L_x_140) ;  /* 0x000000080024e947 */ /* 0x000fea0002800000 */
[----:B------:R-:W2:Y:S04]  /*1e00*/  LDL R6, [R1+0x4] ;  /* 0x0000040001067983 */ /* 0x000ea80000100800 */
[----:B------:R-:W3:Y:S01]  /*1e10*/  LDL R7, [R1+0x24] ;  /* 0x0000240001077983 */ /* 0x000ee20000100800 */
[----:B------:R-:W-:Y:S01]  /*1e20*/  PLOP3.LUT P6, PT, PT, PT, PT, 0x80, 0x8 ;  /* 0x000000000008781c */ /* 0x000fe20003fcf070 */
[----:B------:R-:W-:Y:S01]  /*1e30*/  IMAD.MOV.U32 R0, RZ, RZ, R17 ;  /* 0x000000ffff007224 */ /* 0x000fe200078e0011 */
[----:B------:R-:W-:Y:S01]  /*1e40*/  PLOP3.LUT P4, PT, PT, PT, PT, 0x8, 0x80 ;  /* 0x000000000080781c */ /* 0x000fe20003f8e170 */
[----:B------:R-:W-:Y:S01]  /*1e50*/  IMAD.MOV.U32 R3, RZ, RZ, R18 ;  /* 0x000000ffff037224 */ /* 0x000fe200078e0012 */
[----:B------:R-:W-:Y:S02]  /*1e60*/  PLOP3.LUT P0, PT, PT, PT, PT, 0x80, 0x8 ;  /* 0x000000000008781c */ /* 0x000fe40003f0f070 */
[----:B------:R-:W-:-:S02]  /*1e70*/  PLOP3.LUT P1, PT, PT, PT, PT, 0x80, 0x8 ;  /* 0x000000000008781c */ /* 0x000fc40003f2f070 */
[----:B------:R-:W-:Y:S02]  /*1e80*/  PLOP3.LUT P2, PT, PT, PT, PT, 0x80, 0x8 ;  /* 0x000000000008781c */ /* 0x000fe40003f4f070 */
[----:B------:R-:W-:Y:S02]  /*1e90*/  PLOP3.LUT P3, PT, PT, PT, PT, 0x80, 0x8 ;  /* 0x000000000008781c */ /* 0x000fe40003f6f070 */
[----:B------:R-:W-:Y:S02]  /*1ea0*/  P2R R11, PR, RZ, 0x40 ;  /* 0x00000040ff0b7803 */ /* 0x000fe40000000000 */
[----:B--2---:R-:W-:-:S04]  /*1eb0*/  FSETP.GEU.AND P5, PT, R5, R6, PT ;  /* 0x000000060500720b */ /* 0x004fc80003fae000 */
[----:B---3--:R-:W-:-:S13]  /*1ec0*/  ISETP.LT.OR P5, PT, R7, RZ, !P5 ;  /* 0x000000ff0700720c */ /* 0x008fda0006fa1670 */
[----:B------:R-:W-:Y:S05]  /*1ed0*/  @P5 BRA `(.L_x_140) ;  /* 0x0000000400ec5947 */ /* 0x000fea0003800000 */
[----:B------:R-:W-:Y:S01]  /*1ee0*/  ISETP.GE.AND P6, PT, R14, R7, PT ;  /* 0x000000070e00720c */ /* 0x000fe20003fc6270 */
[----:B------:R-:W-:Y:S01]  /*1ef0*/  IMAD.MOV.U32 R0, RZ, RZ, R17 ;  /* 0x000000ffff007224 */ /* 0x000fe200078e0011 */
[----:B------:R-:W-:Y:S01]  /*1f00*/  FSETP.LEU.AND P5, PT, R5, R6, PT ;  /* 0x000000060500720b */ /* 0x000fe20003fab000 */
[----:B------:R-:W-:Y:S01]  /*1f10*/  IMAD.MOV.U32 R3, RZ, RZ, R18 ;  /* 0x000000ffff037224 */ /* 0x000fe200078e0012 */
        /* <DEDUP_REMOVED lines=12> */
[----:B------:R-:W-:Y:S01]  /*1fe0*/  IMAD.MOV.U32 R0, RZ, RZ, R9 ;  /* 0x000000ffff007224 */ /* 0x000fe200078e0009 */
[----:B------:R-:W-:Y:S01]  /*1ff0*/  PLOP3.LUT P0, PT, PT, PT, PT, 0x80, 0x8 ;  /* 0x000000000008781c */ /* 0x000fe20003f0f070 */
[----:B------:R-:W-:Y:S01]  /*2000*/  IMAD.MOV.U32 R3, RZ, RZ, R10 ;  /* 0x000000ffff037224 */ /* 0x000fe200078e000a */
        /* <DEDUP_REMOVED lines=8> */
[----:B------:R-:W-:Y:S01]  /*2090*/  ISETP.GE.AND P6, PT, R14, R6, PT ;  /* 0x000000060e00720c */ /* 0x000fe20003fc6270 */
[----:B------:R-:W-:Y:S01]  /*20a0*/  IMAD.MOV.U32 R0, RZ, RZ, R9 ;  /* 0x000000ffff007224 */ /* 0x000fe200078e0009 */
[----:B------:R-:W-:Y:S01]  /*20b0*/  FSETP.LEU.AND P5, PT, R5, R22, PT ;  /* 0x000000160500720b */ /* 0x000fe20003fab000 */
[----:B------:R-:W-:Y:S01]  /*20c0*/  IMAD.MOV.U32 R3, RZ, RZ, R10 ;  /* 0x000000ffff037224 */ /* 0x000fe200078e000a */
        /* <DEDUP_REMOVED lines=66> */
[C---:B--2---:R-:W-:Y:S02]  /*24f0*/  FSETP.GEU.AND P5, PT, R5.reuse, R22, PT ;  /* 0x000000160500720b */ /* 0x044fe40003fae000 */
        /* <DEDUP_REMOVED lines=13> */
[----:B------:R-:W-:Y:S02]  /*25d0*/  FSETP.GT.OR P6, PT, R5, R23, P6 ;  /* 0x000000170500720b */ /* 0x000fe400037c4400 */
[----:B------:R-:W-:Y:S02]  /*25e0*/  PLOP3.LUT P0, PT, PT, PT, PT, 0x8, 0x80 ;  /* 0x000000000080781c */ /* 0x000fe40003f0e170 */
[----:B------:R-:W-:-:S02]  /*25f0*/  PLOP3.LUT P4, PT, PT, PT, PT, 0x8, 0x80 ;  /* 0x000000000080781c */ /* 0x000fc40003f8e170 */
[----:B------:R-:W-:Y:S02]  /*2600*/  P2R R8, PR, RZ, 0x1 ;  /* 0x00000001ff087803 */ /* 0x000fe40000000000 */
[----:B------:R-:W-:Y:S02]  /*2610*/  P2R R11, PR, RZ, 0x10 ;  /* 0x00000010ff0b7803 */ /* 0x000fe40000000000 */
[----:B------:R-:W-:Y:S02]  /*2620*/  PLOP3.LUT P0, PT, PT, PT, PT, 0x8, 0x80 ;  /* 0x000000000080781c */ /* 0x000fe40003f0e170 */
[----:B------:R-:W-:Y:S01]  /*2630*/  PLOP3.LUT P1, PT, PT, PT, PT, 0x8, 0x80 ;  /* 0x000000000080781c */ /* 0x000fe20003f2e170 */
[----:B------:R-:W-:Y:S05]  /*2640*/  @P6 BREAK.RELIABLE !P5, B3 ;  /* 0x0000000000036942 */ /* 0x000fea0006800100 */
[----:B------:R-:W-:-:S02]  /*2650*/  PLOP3.LUT P2, PT, PT, PT, PT, 0x8, 0x80 ;  /* 0x000000000080781c */ /* 0x000fc40003f4e170 */
[----:B------:R-:W-:Y:S02]  /*2660*/  PLOP3.LUT P3, PT, PT, PT, PT, 0x8, 0x80 ;  /* 0x000000000080781c */ /* 0x000fe40003f6e170 */
[----:B------:R-:W-:Y:S01]  /*2670*/  PLOP3.LUT P4, PT, PT, PT, PT, 0x8, 0x80 ;  /* 0x000000000080781c */ /* 0x000fe20003f8e170 */
[----:B------:R-:W-:-:S12]  /*2680*/  @P6 BRA !P5, `(.L_x_141) ;  /* 0x0000000000a86947 */ /* 0x000fd80006800000 */
.L_x_140:
[----:B------:R-:W-:Y:S05]  /*2690*/  BSYNC.RELIABLE B3 ;  /* 0x0000000000037941 */ /* 0x000fea0003800100 */
.L_x_139:
        /* <DEDUP_REMOVED lines=35> */
.L_x_143:
[----:B------:R-:W-:Y:S05]  /*28d0*/  BSYNC.RECONVERGENT B3 ;  /* 0x0000000000037941 */ /* 0x000fea0003800200 */
.L_x_142:
[----:B------:R-:W3:Y:S02]  /*28e0*/  LDCU UR5, c[0x0][0x2f8] ;  /* 0x00005f00ff0577ac */ /* 0x000ee40008000800 */
[----:B---3--:R-:W-:Y:S02]  /*28f0*/  VIADD R0, R0, -UR5 ;  /* 0x8000000500007c36 */ /* 0x008fe40008000000 */
[----:B------:R-:W-:-:S03]  /*2900*/  VIADD R3, R3, -UR5 ;  /* 0x8000000503037c36 */ /* 0x000fc60008000000 */
[----:B------:R3:W-:Y:S04]  /*2910*/  STL [R0], R5 ;  /* 0x0000000500007387 */ /* 0x0007e80000100800 */
[----:B------:R3:W-:Y:S02]  /*2920*/  STL [R3], R14 ;  /* 0x0000000e03007387 */ /* 0x0007e40000100800 */
.L_x_141:
[----:B------:R-:W-:Y:S05]  /*2930*/  BSYNC.RECONVERGENT B2 ;  /* 0x0000000000027941 */ /* 0x000fea0003800200 */
.L_x_138:
[----:B------:R-:W3:Y:S02]  /*2940*/  LDCU UR5, c[0x0][0x360] ;  /* 0x00006c00ff0577ac */ /* 0x000ee40008000800 */
[----:B---3--:R-:W-:-:S05]  /*2950*/  VIADD R0, R14, UR5 ;  /* 0x000000050e007c36 */ /* 0x008fca0008000000 */
[----:B------:R-:W-:-:S13]  /*2960*/  ISETP.GE.AND P0, PT, R0, R21, PT ;  /* 0x000000150000720c */ /* 0x000fda0003f06270 */
[----:B------:R-:W-:Y:S05]  /*2970*/  @!P0 BRA `(.L_x_144) ;  /* 0xffffffe400648947 */ /* 0x000fea000383ffff */
[----:B------:R-:W-:Y:S05]  /*2980*/  BSYNC.RECONVERGENT B0 ;  /* 0x0000000000007941 */ /* 0x000fea0003800200 */
.L_x_131:
[----:B012-4-:R1:W5:Y:S04]  /*2990*/  LDL.64 R8, [R1] ;  /* 0x0000000001087983 */ /* 0x0173680000100a00 */
[----:B------:R1:W5:Y:S04]  /*29a0*/  LDL.64 R16, [R1+0x20] ;  /* 0x0000200001107983 */ /* 0x0003680000100a00 */
[----:B------:R1:W5:Y:S04]  /*29b0*/  LDL.64 R10, [R1+0x8] ;  /* 0x00000800010a7983 */ /* 0x0003680000100a00 */
[----:B------:R1:W5:Y:S04]  /*29c0*/  LDL.64 R18, [R1+0x28] ;  /* 0x0000280001127983 */ /* 0x0003680000100a00 */
[----:B------:R1:W5:Y:S04]  /*29d0*/  LDL.64 R4, [R1+0x10] ;  /* 0x0000100001047983 */ /* 0x0003680000100a00 */
[----:B------:R1:W5:Y:S04]  /*29e0*/  LDL.64 R12, [R1+0x30] ;  /* 0x00003000010c7983 */ /* 0x0003680000100a00 */
[----:B------:R1:W5:Y:S04]  /*29f0*/  LDL.64 R6, [R1+0x18] ;  /* 0x0000180001067983 */ /* 0x0003680000100a00 */
[----:B------:R1:W5:Y:S02]  /*2a00*/  LDL.64 R14, [R1+0x38] ;  /* 0x00003800010e7983 */ /* 0x0003640000100a00 */
.L_x_130:
[----:B------:R-:W-:Y:S05]  /*2a10*/  BSYNC.RECONVERGENT B1 ;  /* 0x0000000000017941 */ /* 0x000fea0003800200 */
.L_x_129:
[----:B------:R-:W-:Y:S05]  /*2a20*/  WARPSYNC.ALL ;  /* 0x0000000000007948 */ /* 0x000fea0003800000 */
[----:B------:R-:W2:Y:S01]  /*2a30*/  S2R R3, SR_CgaCtaId ;  /* 0x0000000000037919 */ /* 0x000ea20000008800 */
[----:B----4-:R-:W3:Y:S01]  /*2a40*/  LDC R2, c[0x0][0x360] ;  /* 0x0000d800ff027b82 */ /* 0x010ee20000000800 */
[----:B------:R-:W-:Y:S01]  /*2a50*/  MOV R0, 0x400 ;  /* 0x0000040000007802 */ /* 0x000fe20000000f00 */
[----:B------:R-:W4:Y:S03]  /*2a60*/  S2R R23, SR_TID.X ;  /* 0x0000000000177919 */ /* 0x000f260000002100 */
[----:B--2---:R-:W-:-:S02]  /*2a70*/  LEA R0, R3, R0, 0x18 ;  /* 0x0000000003007211 */ /* 0x004fc400078ec0ff */
[----:B----4-:R-:W-:-:S03]  /*2a80*/  ISETP.NE.AND P0, PT, R23, RZ, PT ;  /* 0x000000ff1700720c */ /* 0x010fc60003f05270 */
[----:B------:R-:W-:-:S04]  /*2a90*/  IMAD R3, R23, 0x20, R0 ;  /* 0x0000002017037824 */ /* 0x000fc800078e0200 */
[----:B---3--:R-:W-:Y:S01]  /*2aa0*/  IMAD R20, R2, 0x20, R3 ;  /* 0x0000002002147824 */ /* 0x008fe200078e0203 */
[----:B-----5:R2:W-:Y:S04]  /*2ab0*/  STS.128 [R3], R8 ;  /* 0x0000000803007388 */ /* 0x0205e80000000c00 */
[----:B------:R2:W-:Y:S04]  /*2ac0*/  STS.128 [R20], R16 ;  /* 0x0000001014007388 */ /* 0x0005e80000000c00 */
[----:B------:R2:W-:Y:S04]  /*2ad0*/  STS.128 [R3+0x10], R4 ;  /* 0x0000100403007388 */ /* 0x0005e80000000c00 */
[----:B------:R2:W-:Y:S01]  /*2ae0*/  STS.128 [R20+0x10], R12 ;  /* 0x0000100c14007388 */ /* 0x0005e20000000c00 */
[----:B------:R-:W-:Y:S06]  /*2af0*/  BAR.SYNC.DEFER_BLOCKING 0x0 ;  /* 0x0000000000007b1d */ /* 0x000fec0000010000 */
[----:B------:R-:W-:Y:S05]  /*2b00*/  @P0 EXIT ;  /* 0x000000000000094d */ /* 0x000fea0003800000 */
[----:B------:R-:W3:Y:S02]  /*2b10*/  LDCU UR7, c[0x0][0x390] ;  /* 0x00007200ff0777ac */ /* 0x000ee40008000800 */
[----:B---3--:R-:W-:Y:S02]  /*2b20*/  UISETP.GE.AND UP0, UPT, UR7, 0x1, UPT ;  /* 0x000000010700788c */ /* 0x008fe4000bf06270 */
[----:B------:R-:W-:Y:S01]  /*2b30*/  VIMNMX R21, PT, PT, R21, UR7, PT ;  /* 0x0000000715157c48 */ /* 0x000fe2000bfe0100 */
[----:B------:R-:W-:Y:S02]  /*2b40*/  UIMAD.WIDE.U32 UR4, UR4, UR7, URZ ;  /* 0x00000007040472a5 */ /* 0x000fe4000f8e00ff */
[----:B------:R-:W-:-:S04]  /*2b50*/  UIMAD UR6, UR6, UR7, URZ ;  /* 0x00000007060672a4 */ /* 0x000fc8000f8e02ff */
[----:B------:R-:W-:Y:S01]  /*2b60*/  UIADD3 UR6, UPT, UPT, UR5, UR6, URZ ;  /* 0x0000000605067290 */ /* 0x000fe2000fffe0ff */
[----:B------:R-:W-:Y:S11]  /*2b70*/  BRA.U !UP0, `(.L_x_145) ;  /* 0x0000000508a47547 */ /* 0x000ff6000b800000 */
[----:B------:R-:W-:Y:S01]  /*2b80*/  BSSY.RECONVERGENT B0, `(.L_x_145) ;  /* 0x0000068000007945 */ /* 0x000fe20003800200 */
[----:B--2---:R-:W-:Y:S01]  /*2b90*/  VIMNMX R14, PT, PT, R21, 0x1, !PT ;  /* 0x00000001150e7848 */ /* 0x004fe20007fe0100 */
[----:B------:R-:W-:Y:S02]  /*2ba0*/  IMAD.SHL.U32 R12, R2, 0x8, RZ ;  /* 0x00000008020c7824 */ /* 0x000fe400078e00ff */
[----:B------:R-:W-:-:S07]  /*2bb0*/  IMAD.MOV.U32 R3, RZ, RZ, RZ ;  /* 0x000000ffff037224 */ /* 0x000fce00078e00ff */
.L_x_153:
[----:B------:R-:W-:Y:S02]  /*2bc0*/  VIADD R17, R0, 0x8 ;  /* 0x0000000800117836 */ /* 0x000fe40000000000 */
[----:B---3--:R-:W-:Y:S02]  /*2bd0*/  IMAD.MOV.U32 R15, RZ, RZ, 0x7f800000 ;  /* 0x7f800000ff0f7424 */ /* 0x008fe400078e00ff */
[----:B------:R-:W-:Y:S02]  /*2be0*/  IMAD.MOV.U32 R19, RZ, RZ, -0x1 ;  /* 0xffffffffff137424 */ /* 0x000fe400078e00ff */
[----:B------:R-:W-:Y:S02]  /*2bf0*/  IMAD.MOV.U32 R16, RZ, RZ, RZ ;  /* 0x000000ffff107224 */ /* 0x000fe400078e00ff */
[----:B0-----:R-:W-:-:S07]  /*2c00*/  IMAD.MOV.U32 R13, RZ, RZ, -0x1 ;  /* 0xffffffffff0d7424 */ /* 0x001fce00078e00ff */
.L_x_150:
[----:B------:R-:W-:Y:S01]  /*2c10*/  IMAD R18, R2, 0x20, R17 ;  /* 0x0000002002127824 */ /* 0x000fe200078e0211 */
[----:B------:R-:W-:Y:S01]  /*2c20*/  LDS.64 R8, [R17] ;  /* 0x0000000011087984 */ /* 0x000fe20000000a00 */
[----:B------:R-:W-:Y:S02]  /*2c30*/  PLOP3.LUT P0, PT, PT, PT, PT, 0x80, 0x8 ;  /* 0x000000000008781c */ /* 0x000fe40003f0f070 */
[----:B------:R-:W-:Y:S01]  /*2c40*/  PLOP3.LUT P1, PT, PT, PT, PT, 0x80, 0x8 ;  /* 0x000000000008781c */ /* 0x000fe20003f2f070 */
[----:B------:R-:W2:Y:S04]  /*2c50*/  LDS.64 R4, [R18+-0x8] ;  /* 0xfffff80012047984 */ /* 0x000ea80000000a00 */
[----:B------:R-:W3:Y:S04]  /*2c60*/  LDS.64 R6, [R18] ;  /* 0x0000000012067984 */ /* 0x000ee80000000a00 */
[----:B------:R4:W0:Y:S01]  /*2c70*/  LDS.64 R10, [R17+-0x8] ;  /* 0xfffff800110a7984 */ /* 0x0008220000000a00 */
[----:B--2---:R-:W-:-:S02]  /*2c80*/  ISETP.GE.AND P2, PT, R4, RZ, PT ;  /* 0x000000ff0400720c */ /* 0x004fc40003f46270 */
[----:B------:R-:W-:Y:S02]  /*2c90*/  ISETP.GE.AND P5, PT, R5, RZ, PT ;  /* 0x000000ff0500720c */ /* 0x000fe40003fa6270 */
[----:B---3--:R-:W-:Y:S02]  /*2ca0*/  ISETP.GE.AND P3, PT, R6, RZ, PT ;  /* 0x000000ff0600720c */ /* 0x008fe40003f66270 */
[----:B------:R-:W-:-:S07]  /*2cb0*/  ISETP.GE.AND P4, PT, R7, RZ, PT ;  /* 0x000000ff0700720c */ /* 0x000fce0003f86270 */
[----:B0---4-:R-:W-:Y:S06]  /*2cc0*/  @!P2 BRA `(.L_x_146) ;  /* 0x000000000018a947 */ /* 0x011fec0003800000 */
[----:B------:R-:W-:Y:S02]  /*2cd0*/  FSETP.GEU.AND P2, PT, R10, R15, PT ;  /* 0x0000000f0a00720b */ /* 0x000fe40003f4e000 */
[----:B------:R-:W-:Y:S02]  /*2ce0*/  PLOP3.LUT P1, PT, PT, PT, PT, 0x8, 0x80 ;  /* 0x000000000080781c */ /* 0x000fe40003f2e170 */
[----:B------:R-:W-:-:S13]  /*2cf0*/  ISETP.LT.OR P2, PT, R13, RZ, !P2 ;  /* 0x000000ff0d00720c */ /* 0x000fda0005741670 */
[----:B------:R-:W-:Y:S05]  /*2d00*/  @P2 BRA `(.L_x_146) ;  /* 0x0000000000082947 */ /* 0x000fea0003800000 */
[----:B------:R-:W-:-:S04]  /*2d10*/  FSETP.GT.AND P1, PT, R10, R15, PT ;  /* 0x0000000f0a00720b */ /* 0x000fc80003f24000 */
[----:B------:R-:W-:-:S13]  /*2d20*/  ISETP.GE.U32.OR P1, PT, R4, R13, P1 ;  /* 0x0000000d0400720c */ /* 0x000fda0000f26470 */
.L_x_146:
[----:B------:R-:W-:Y:S02]  /*2d30*/  FSEL R10, R15, R10, P1 ;  /* 0x0000000a0f0a7208 */ /* 0x000fe40000800000 */
[----:B------:R-:W-:Y:S02]  /*2d40*/  SEL R4, R13, R4, P1 ;  /* 0x000000040d047207 */ /* 0x000fe40000800000 */
[----:B------:R-:W-:Y:S02]  /*2d50*/  SEL R19, R19, R16, P1 ;  /* 0x0000001013137207 */ /* 0x000fe40000800000 */
[----:B------:R-:W-:Y:S01]  /*2d60*/  PLOP3.LUT P1, PT, PT, PT, PT, 0x80, 0x8 ;  /* 0x000000000008781c */ /* 0x000fe20003f2f070 */
[----:B------:R-:W-:-:S12]  /*2d70*/  @!P5 BRA `(.L_x_147) ;  /* 0x000000000018d947 */ /* 0x000fd80003800000 */
[----:B------:R-:W-:Y:S02]  /*2d80*/  FSETP.GEU.AND P2, PT, R11, R10, PT ;  /* 0x0000000a0b00720b */ /* 0x000fe40003f4e000 */
[----:B------:R-:W-:Y:S02]  /*2d90*/  PLOP3.LUT P1, PT, PT, PT, PT, 0x8, 0x80 ;  /* 0x000000000080781c */ /* 0x000fe40003f2e170 */
[----:B------:R-:W-:-:S13]  /*2da0*/  ISETP.LT.OR P2, PT, R4, RZ, !P2 ;  /* 0x000000ff0400720c */ /* 0x000fda0005741670 */
[----:B------:R-:W-:Y:S05]  /*2db0*/  @P2 BRA `(.L_x_147) ;  /* 0x0000000000082947 */ /* 0x000fea0003800000 */
[----:B------:R-:W-:-:S04]  /*2dc0*/  FSETP.GT.AND P1, PT, R11, R10, PT ;  /* 0x0000000a0b00720b */ /* 0x000fc80003f24000 */
[----:B------:R-:W-:-:S13]  /*2dd0*/  ISETP.GE.U32.OR P1, PT, R5, R4, P1 ;  /* 0x000000040500720c */ /* 0x000fda0000f26470 */
.L_x_147:
[----:B------:R-:W-:Y:S01]  /*2de0*/  @!P1 VIADD R19, R16, 0x1 ;  /* 0x0000000110139836 */ /* 0x000fe20000000000 */
[----:B------:R-:W-:Y:S02]  /*2df0*/  FSEL R11, R10, R11, P1 ;  /* 0x0000000b0a0b7208 */ /* 0x000fe40000800000 */
        /* <DEDUP_REMOVED lines=9> */
.L_x_148:
[----:B------:R-:W-:Y:S01]  /*2e90*/  @!P1 VIADD R19, R16, 0x2 ;  /* 0x0000000210139836 */ /* 0x000fe20000000000 */
[----:B------:R-:W-:Y:S02]  /*2ea0*/  FSEL R8, R11, R8, P1 ;  /* 0x000000080b087208 */ /* 0x000fe40000800000 */
[----:B------:R-:W-:Y:S01]  /*2eb0*/  SEL R6, R5, R6, P1 ;  /* 0x0000000605067207 */ /* 0x000fe20000800000 */
[----:B------:R-:W-:Y:S06]  /*2ec0*/  @!P4 BRA `(.L_x_149) ;  /* 0x000000000018c947 */ /* 0x000fec0003800000 */
[----:B------:R-:W-:Y:S02]  /*2ed0*/  FSETP.GEU.AND P1, PT, R9, R8, PT ;  /* 0x000000080900720b */ /* 0x000fe40003f2e000 */
[----:B------:R-:W-:Y:S02]  /*2ee0*/  PLOP3.LUT P0, PT, PT, PT, PT, 0x8, 0x80 ;  /* 0x000000000080781c */ /* 0x000fe40003f0e170 */
[----:B------:R-:W-:-:S13]  /*2ef0*/  ISETP.LT.OR P1, PT, R6, RZ, !P1 ;  /* 0x000000ff0600720c */ /* 0x000fda0004f21670 */
[----:B------:R-:W-:Y:S05]  /*2f00*/  @P1 BRA `(.L_x_149) ;  /* 0x0000000000081947 */ /* 0x000fea0003800000 */
[----:B------:R-:W-:-:S04]  /*2f10*/  FSETP.GT.AND P0, PT, R9, R8, PT ;  /* 0x000000080900720b */ /* 0x000fc80003f04000 */
[----:B------:R-:W-:-:S13]  /*2f20*/  ISETP.GE.U32.OR P0, PT, R7, R6, P0 ;  /* 0x000000060700720c */ /* 0x000fda0000706470 */
.L_x_149:
[----:B------:R-:W-:Y:S01]  /*2f30*/  @!P0 VIADD R19, R16, 0x3 ;  /* 0x0000000310138836 */ /* 0x000fe20000000000 */
[----:B------:R-:W-:Y:S01]  /*2f40*/  FSEL R15, R8, R9, P0 ;  /* 0x00000009080f7208 */ /* 0x000fe20000000000 */
[----:B------:R-:W-:Y:S01]  /*2f50*/  VIADD R16, R16, 0x4 ;  /* 0x0000000410107836 */ /* 0x000fe20000000000 */
[----:B------:R-:W-:Y:S01]  /*2f60*/  SEL R13, R6, R7, P0 ;  /* 0x00000007060d7207 */ /* 0x000fe20000000000 */
[----:B------:R-:W-:-:S03]  /*2f70*/  VIADD R17, R17, 0x10 ;  /* 0x0000001011117836 */ /* 0x000fc60000000000 */
[----:B------:R-:W-:-:S13]  /*2f80*/  ISETP.NE.AND P1, PT, R16, R12, PT ;  /* 0x0000000c1000720c */ /* 0x000fda0003f25270 */
[----:B------:R-:W-:Y:S05]  /*2f90*/  @P1 BRA `(.L_x_150) ;  /* 0xfffffffc001c1947 */ /* 0x000fea000383ffff */
[----:B------:R-:W-:-:S13]  /*2fa0*/  ISETP.GE.AND P0, PT, R19, RZ, PT ;  /* 0x000000ff1300720c */ /* 0x000fda0003f06270 */
[----:B------:R-:W-:Y:S05]  /*2fb0*/  @!P0 BRA `(.L_x_151) ;  /* 0x00000000004c8947 */ /* 0x000fea0003800000 */
[----:B------:R-:W0:Y:S01]  /*2fc0*/  LDCU.64 UR10, c[0x0][0x398] ;  /* 0x00007300ff0a77ac */ /* 0x000e220008000a00 */
[----:B------:R-:W-:Y:S01]  /*2fd0*/  IADD3 R7, P0, PT, R3, UR4, RZ ;  /* 0x0000000403077c10 */ /* 0x000fe2000ff1e0ff */
[----:B------:R-:W-:Y:S01]  /*2fe0*/  IMAD R19, R19, 0x4, R0 ;  /* 0x0000000413137824 */ /* 0x000fe200078e0200 */
[----:B------:R-:W2:Y:S01]  /*2ff0*/  LDCU.64 UR12, c[0x0][0x3a0] ;  /* 0x00007400ff0c77ac */ /* 0x000ea20008000a00 */
[----:B------:R-:W-:Y:S02]  /*3000*/  IMAD.MOV.U32 R10, RZ, RZ, 0x7f800000 ;  /* 0x7f800000ff0a7424 */ /* 0x000fe400078e00ff */
[----:B------:R-:W-:Y:S02]  /*3010*/  IMAD.X R4, RZ, RZ, UR6, P0 ;  /* 0x00000006ff047e24 */ /* 0x000fe400080e06ff */
[C---:B------:R-:W-:Y:S01]  /*3020*/  IMAD.SHL.U32 R6, R7.reuse, 0x4, RZ ;  /* 0x0000000407067824 */ /* 0x040fe200078e00ff */
[----:B------:R3:W-:Y:S01]  /*3030*/  STS [R19], R10 ;  /* 0x0000000a13007388 */ /* 0x0007e20000000800 */
[----:B------:R-:W-:Y:S01]  /*3040*/  IMAD.MOV.U32 R9, RZ, RZ, -0x1 ;  /* 0xffffffffff097424 */ /* 0x000fe200078e00ff */
[----:B------:R-:W-:Y:S01]  /*3050*/  SHF.L.U64.HI R7, R7, 0x2, R4 ;  /* 0x0000000207077819 */ /* 0x000fe20000010204 */
[----:B------:R-:W-:Y:S01]  /*3060*/  IMAD R8, R2, 0x20, R19 ;  /* 0x0000002002087824 */ /* 0x000fe200078e0213 */
[----:B0-----:R-:W-:-:S04]  /*3070*/  IADD3 R4, P0, PT, R6, UR10, RZ ;  /* 0x0000000a06047c10 */ /* 0x001fc8000ff1e0ff */
[----:B------:R3:W-:Y:S01]  /*3080*/  STS [R8], R9 ;  /* 0x0000000908007388 */ /* 0x0007e20000000800 */
[----:B--2---:R-:W-:Y:S02]  /*3090*/  IADD3 R6, P1, PT, R6, UR12, RZ ;  /* 0x0000000c06067c10 */ /* 0x004fe4000ff3e0ff */
[C---:B------:R-:W-:Y:S02]  /*30a0*/  IADD3.X R5, PT, PT, R7.reuse, UR11, RZ, P0, !PT ;  /* 0x0000000b07057c10 */ /* 0x040fe400087fe4ff */
[----:B------:R-:W-:-:S03]  /*30b0*/  IADD3.X R7, PT, PT, R7, UR13, RZ, P1, !PT ;  /* 0x0000000d07077c10 */ /* 0x000fc60008ffe4ff */
[----:B------:R3:W-:Y:S04]  /*30c0*/  STG.E desc[UR8][R4.64], R15 ;  /* 0x0000000f04007986 */ /* 0x0007e8000c101908 */
[----:B------:R3:W-:Y:S01]  /*30d0*/  STG.E desc[UR8][R6.64], R13 ;  /* 0x0000000d06007986 */ /* 0x0007e2000c101908 */
[----:B------:R-:W-:Y:S05]  /*30e0*/  BRA `(.L_x_152) ;  /* 0x0000000000387947 */ /* 0x000fea0003800000 */
.L_x_151:
[----:B------:R-:W0:Y:S01]  /*30f0*/  LDCU.64 UR10, c[0x0][0x398] ;  /* 0x00007300ff0a77ac */ /* 0x000e220008000a00 */
[----:B------:R-:W-:Y:S01]  /*3100*/  IADD3 R4, P0, PT, R3, UR4, RZ ;  /* 0x0000000403047c10 */ /* 0x000fe2000ff1e0ff */
[----:B------:R-:W-:Y:S01]  /*3110*/  IMAD.MOV.U32 R9, RZ, RZ, 0x7fffffff ;  /* 0x7fffffffff097424 */ /* 0x000fe200078e00ff */
[----:B------:R-:W2:Y:S01]  /*3120*/  LDCU.64 UR12, c[0x0][0x3a0] ;  /* 0x00007400ff0c77ac */ /* 0x000ea20008000a00 */
[----:B------:R-:W-:Y:S02]  /*3130*/  IMAD.MOV.U32 R11, RZ, RZ, -0x1 ;  /* 0xffffffffff0b7424 */ /* 0x000fe400078e00ff */
[----:B------:R-:W-:Y:S02]  /*3140*/  IMAD.X R5, RZ, RZ, UR6, P0 ;  /* 0x00000006ff057e24 */ /* 0x000fe400080e06ff */
[----:B------:R-:W-:-:S03]  /*3150*/  IMAD.SHL.U32 R6, R4, 0x4, RZ ;  /* 0x0000000404067824 */ /* 0x000fc600078e00ff */
[----:B------:R-:W-:Y:S02]  /*3160*/  SHF.L.U64.HI R7, R4, 0x2, R5 ;  /* 0x0000000204077819 */ /* 0x000fe40000010205 */
[C---:B0-----:R-:W-:Y:S02]  /*3170*/  IADD3 R4, P0, PT, R6.reuse, UR10, RZ ;  /* 0x0000000a06047c10 */ /* 0x041fe4000ff1e0ff */
[----:B--2---:R-:W-:Y:S02]  /*3180*/  IADD3 R6, P1, PT, R6, UR12, RZ ;  /* 0x0000000c06067c10 */ /* 0x004fe4000ff3e0ff */
[C---:B------:R-:W-:Y:S02]  /*3190*/  IADD3.X R5, PT, PT, R7.reuse, UR11, RZ, P0, !PT ;  /* 0x0000000b07057c10 */ /* 0x040fe400087fe4ff */
[----:B------:R-:W-:-:S03]  /*31a0*/  IADD3.X R7, PT, PT, R7, UR13, RZ, P1, !PT ;  /* 0x0000000d07077c10 */ /* 0x000fc60008ffe4ff */
[----:B------:R0:W-:Y:S04]  /*31b0*/  STG.E desc[UR8][R4.64], R9 ;  /* 0x0000000904007986 */ /* 0x0001e8000c101908 */
[----:B------:R0:W-:Y:S02]  /*31c0*/  STG.E desc[UR8][R6.64], R11 ;  /* 0x0000000b06007986 */ /* 0x0001e4000c101908 */
.L_x_152:
[----:B------:R-:W-:-:S05]  /*31d0*/  VIADD R3, R3, 0x1 ;  /* 0x0000000103037836 */ /* 0x000fca0000000000 */
[----:B------:R-:W-:-:S13]  /*31e0*/  ISETP.NE.AND P0, PT, R3, R14, PT ;  /* 0x0000000e0300720c */ /* 0x000fda0003f05270 */
[----:B------:R-:W-:Y:S05]  /*31f0*/  @P0 BRA `(.L_x_153) ;  /* 0xfffffff800700947 */ /* 0x000fea000383ffff */
[----:B------:R-:W-:Y:S05]  /*3200*/  BSYNC.RECONVERGENT B0 ;  /* 0x0000000000007941 */ /* 0x000fea0003800200 */
.L_x_145:
[----:B------:R-:W4:Y:S01]  /*3210*/  LDC R2, c[0x0][0x390] ;  /* 0x0000e400ff027b82 */ /* 0x000f220000000800 */
[----:B------:R-:W4:Y:S02]  /*3220*/  LDCU UR7, c[0x0][0x38c] ;  /* 0x00007180ff0777ac */ /* 0x000f240008000800 */
[----:B----4-:R-:W-:-:S13]  /*3230*/  ISETP.LE.AND P0, PT, R2, UR7, PT ;  /* 0x0000000702007c0c */ /* 0x010fda000bf03270 */
[----:B------:R-:W-:Y:S05]  /*3240*/  @P0 EXIT ;  /* 0x000000000000094d */ /* 0x000fea0003800000 */
[----:B------:R-:W-:Y:S01]  /*3250*/  IMAD.IADD R0, R2, 0x1, -R21 ;  /* 0x0000000102007824 */ /* 0x000fe200078e0a15 */
[----:B------:R-:W-:Y:S01]  /*3260*/  BSSY.RECONVERGENT B0, `(.L_x_154) ;  /* 0x0000030000007945 */ /* 0x000fe20003800200 */
[----:B------:R-:W-:-:S03]  /*3270*/  IMAD.IADD R2, R21, 0x1, -R2 ;  /* 0x0000000115027824 */ /* 0x000fc600078e0a02 */
[----:B--2---:R-:W-:Y:S02]  /*3280*/  LOP3.LUT R12, R0, 0x7, RZ, 0xc0, !PT ;  /* 0x00000007000c7812 */ /* 0x004fe400078ec0ff */
[----:B------:R-:W-:Y:S02]  /*3290*/  ISETP.GT.U32.AND P1, PT, R2, -0x8, PT ;  /* 0xfffffff80200780c */ /* 0x000fe40003f24070 */
[----:B------:R-:W-:-:S11]  /*32a0*/  ISETP.NE.AND P0, PT, R12, RZ, PT ;  /* 0x000000ff0c00720c */ /* 0x000fd60003f05270 */
[----:B------:R-:W-:Y:S05]  /*32b0*/  @P1 BRA `(.L_x_155) ;  /* 0x0000000000a81947 */ /* 0x000fea0003800000 */
[----:B------:R-:W2:Y:S01]  /*32c0*/  LDCU.64 UR10, c[0x0][0x398] ;  /* 0x00007300ff0a77ac */ /* 0x000ea20008000a00 */
[----:B---3--:R-:W-:Y:S02]  /*32d0*/  IADD3 R8, P1, PT, R21, UR4, RZ ;  /* 0x0000000415087c10 */ /* 0x008fe4000ff3e0ff */
[----:B------:R-:W-:Y:S01]  /*32e0*/  LOP3.LUT R2, R0, 0xfffffff8, RZ, 0xc0, !PT ;  /* 0xfffffff800027812 */ /* 0x000fe200078ec0ff */
[----:B------:R-:W3:Y:S01]  /*32f0*/  LDCU.64 UR12, c[0x0][0x3a0] ;  /* 0x00007400ff0c77ac */ /* 0x000ee20008000a00 */
[----:B0-----:R-:W-:Y:S01]  /*3300*/  LEA R7, P2, R8, 0x10, 0x2 ;  /* 0x0000001008077811 */ /* 0x001fe200078410ff */
[----:B------:R-:W-:Y:S02]  /*3310*/  IMAD.X R3, RZ, RZ, UR6, P1 ;  /* 0x00000006ff037e24 */ /* 0x000fe400088e06ff */
[----:B------:R-:W-:-:S03]  /*3320*/  IMAD.MOV R6, RZ, RZ, -R2 ;  /* 0x000000ffff067224 */ /* 0x000fc600078e0a02 */
[----:B------:R-:W-:Y:S02]  /*3330*/  LEA.HI.X R8, R8, RZ, R3, 0x2, P2 ;  /* 0x000000ff08087211 */ /* 0x000fe400010f1403 */
[C---:B--2---:R-:W-:Y:S02]  /*3340*/  IADD3 R9, P1, PT, R7.reuse, UR10, RZ ;  /* 0x0000000a07097c10 */ /* 0x044fe4000ff3e0ff */
[----:B---3--:R-:W-:Y:S02]  /*3350*/  IADD3 R7, P3, PT, R7, UR12, RZ ;  /* 0x0000000c07077c10 */ /* 0x008fe4000ff7e0ff */
[C---:B------:R-:W-:Y:S02]  /*3360*/  IADD3.X R10, PT, PT, R8.reuse, UR11, RZ, P1, !PT ;  /* 0x0000000b080a7c10 */ /* 0x040fe40008ffe4ff */
[----:B------:R-:W-:-:S09]  /*3370*/  IADD3.X R8, PT, PT, R8, UR13, RZ, P3, !PT ;  /* 0x0000000d08087c10 */ /* 0x000fd20009ffe4ff */
.L_x_156:
[----:B--2---:R-:W-:Y:S02]  /*3380*/  IMAD.MOV.U32 R11, RZ, RZ, 0x7fffffff ;  /* 0x7fffffffff0b7424 */ /* 0x004fe400078e00ff */
        /* <DEDUP_REMOVED lines=29> */
.L_x_155:
[----:B------:R-:W-:Y:S05]  /*3560*/  BSYNC.RECONVERGENT B0 ;  /* 0x0000000000007941 */ /* 0x000fea0003800200 */
.L_x_154:
[----:B------:R-:W-:Y:S05]  /*3570*/  @!P0 EXIT ;  /* 0x000000000000894d */ /* 0x000fea0003800000 */
[----:B------:R-:W-:Y:S01]  /*3580*/  ISETP.GE.U32.AND P0, PT, R12, 0x4, PT ;  /* 0x000000040c00780c */ /* 0x000fe20003f06070 */
[----:B------:R-:W-:Y:S01]  /*3590*/  BSSY.RECONVERGENT B0, `(.L_x_157) ;  /* 0x0000019000007945 */ /* 0x000fe20003800200 */
[----:B0--3--:R-:W-:-:S04]  /*35a0*/  LOP3.LUT R6, R0, 0x3, RZ, 0xc0, !PT ;  /* 0x0000000300067812 */ /* 0x009fc800078ec0ff */
[----:B------:R-:W-:-:S07]  /*35b0*/  ISETP.NE.AND P1, PT, R6, RZ, PT ;  /* 0x000000ff0600720c */ /* 0x000fce0003f25270 */
[----:B------:R-:W-:Y:S06]  /*35c0*/  @!P0 BRA `(.L_x_158) ;  /* 0x0000000000548947 */ /* 0x000fec0003800000 */
[----:B------:R-:W0:Y:S01]  /*35d0*/  LDCU.64 UR10, c[0x0][0x398] ;  /* 0x00007300ff0a77ac */ /* 0x000e220008000a00 */
[----:B--2---:R-:W-:Y:S01]  /*35e0*/  IADD3 R5, P0, PT, R21, UR4, RZ ;  /* 0x0000000415057c10 */ /* 0x004fe2000ff1e0ff */
[----:B------:R-:W-:Y:S01]  /*35f0*/  IMAD.MOV.U32 R7, RZ, RZ, 0x7fffffff ;  /* 0x7fffffffff077424 */ /* 0x000fe200078e00ff */
[----:B------:R-:W2:Y:S01]  /*3600*/  LDCU.64 UR12, c[0x0][0x3a0] ;  /* 0x00007400ff0c77ac */ /* 0x000ea20008000a00 */
[----:B------:R-:W-:Y:S02]  /*3610*/  IMAD.MOV.U32 R9, RZ, RZ, -0x1 ;  /* 0xffffffffff097424 */ /* 0x000fe400078e00ff */
[----:B------:R-:W-:Y:S02]  /*3620*/  IMAD.X R2, RZ, RZ, UR6, P0 ;  /* 0x00000006ff027e24 */ /* 0x000fe400080e06ff */
[----:B------:R-:W-:Y:S02]  /*3630*/  IMAD.SHL.U32 R4, R5, 0x4, RZ ;  /* 0x0000000405047824 */ /* 0x000fe400078e00ff */
[----:B------:R-:W-:Y:S01]  /*3640*/  VIADD R21, R21, 0x4 ;  /* 0x0000000415157836 */ /* 0x000fe20000000000 */
[----:B------:R-:W-:-:S02]  /*3650*/  SHF.L.U64.HI R5, R5, 0x2, R2 ;  /* 0x0000000205057819 */ /* 0x000fc40000010202 */
[C---:B0-----:R-:W-:Y:S02]  /*3660*/  IADD3 R2, P0, PT, R4.reuse, UR10, RZ ;  /* 0x0000000a04027c10 */ /* 0x041fe4000ff1e0ff */
        /* <DEDUP_REMOVED lines=11> */
.L_x_158:
[----:B------:R-:W-:Y:S05]  /*3720*/  BSYNC.RECONVERGENT B0 ;  /* 0x0000000000007941 */ /* 0x000fea0003800200 */
.L_x_157:
[----:B------:R-:W-:Y:S05]  /*3730*/  @!P1 EXIT ;  /* 0x000000000000994d */ /* 0x000fea0003800000 */
[----:B------:R-:W-:Y:S01]  /*3740*/  ISETP.NE.AND P0, PT, R6, 0x1, PT ;  /* 0x000000010600780c */ /* 0x000fe20003f05270 */
[----:B------:R-:W-:Y:S01]  /*3750*/  BSSY.RECONVERGENT B0, `(.L_x_159) ;  /* 0x0000015000007945 */ /* 0x000fe20003800200 */
[----:B------:R-:W-:-:S04]  /*3760*/  LOP3.LUT R0, R0, 0x1, RZ, 0xc0, !PT ;  /* 0x0000000100007812 */ /* 0x000fc800078ec0ff */
[----:B------:R-:W-:-:S07]  /*3770*/  ISETP.NE.U32.AND P1, PT, R0, 0x1, PT ;  /* 0x000000010000780c */ /* 0x000fce0003f25070 */
[----:B------:R-:W-:Y:S06]  /*3780*/  @!P0 BRA `(.L_x_160) ;  /* 0x0000000000448947 */ /* 0x000fec0003800000 */
[----:B------:R-:W3:Y:S01]  /*3790*/  LDCU.64 UR10, c[0x0][0x398] ;  /* 0x00007300ff0a77ac */ /* 0x000ee20008000a00 */
[C---:B------:R-:W-:Y:S01]  /*37a0*/  IADD3 R0, P0, PT, R21.reuse, UR4, RZ ;  /* 0x0000000415007c10 */ /* 0x040fe2000ff1e0ff */
[----:B0-----:R-:W-:Y:S01]  /*37b0*/  IMAD.MOV.U32 R7, RZ, RZ, 0x7fffffff ;  /* 0x7fffffffff077424 */ /* 0x001fe200078e00ff */
[----:B------:R-:W0:Y:S01]  /*37c0*/  LDCU.64 UR12, c[0x0][0x3a0] ;  /* 0x00007400ff0c77ac */ /* 0x000e220008000a00 */
[----:B------:R-:W-:Y:S02]  /*37d0*/  IMAD.MOV.U32 R9, RZ, RZ, -0x1 ;  /* 0xffffffffff097424 */ /* 0x000fe400078e00ff */
[----:B--2---:R-:W-:Y:S02]  /*37e0*/  IMAD.X R3, RZ, RZ, UR6, P0 ;  /* 0x00000006ff037e24 */ /* 0x004fe400080e06ff */
[C---:B------:R-:W-:Y:S02]  /*37f0*/  IMAD.SHL.U32 R4, R0.reuse, 0x4, RZ ;  /* 0x0000000400047824 */ /* 0x040fe400078e00ff */
        /* <DEDUP_REMOVED lines=10> */
.L_x_160:
[----:B------:R-:W-:Y:S05]  /*38a0*/  BSYNC.RECONVERGENT B0 ;  /* 0x0000000000007941 */ /* 0x000fea0003800200 */
.L_x_159:
[----:B------:R-:W-:Y:S05]  /*38b0*/  @P1 EXIT ;  /* 0x000000000000194d */ /* 0x000fea0003800000 */
[----:B------:R-:W4:Y:S01]  /*38c0*/  LDCU.64 UR10, c[0x0][0x398] ;  /* 0x00007300ff0a77ac */ /* 0x000f220008000a00 */
[----:B------:R-:W-:Y:S01]  /*38d0*/  IADD3 R0, P0, PT, R21, UR4, RZ ;  /* 0x0000000415007c10 */ /* 0x000fe2000ff1e0ff */
[----:B0--3--:R-:W-:Y:S01]  /*38e0*/  IMAD.MOV.U32 R7, RZ, RZ, 0x7fffffff ;  /* 0x7fffffffff077424 */ /* 0x009fe200078e00ff */
[----:B------:R-:W0:Y:S01]  /*38f0*/  LDCU.64 UR12, c[0x0][0x3a0] ;  /* 0x00007400ff0c77ac */ /* 0x000e220008000a00 */
[----:B------:R-:W-:Y:S02]  /*3900*/  IMAD.MOV.U32 R9, RZ, RZ, -0x1 ;  /* 0xffffffffff097424 */ /* 0x000fe400078e00ff */
[----:B--2---:R-:W-:Y:S02]  /*3910*/  IMAD.X R3, RZ, RZ, UR6, P0 ;  /* 0x00000006ff037e24 */ /* 0x004fe400080e06ff */
        /* <DEDUP_REMOVED lines=9> */
.L_x_161:
        /* <DEDUP_REMOVED lines=13> */
.L_x_203:


//--------------------- .text.topk_warp_heap_rowwise_kernel --------------------------
	.section	.text.topk_warp_heap_rowwise_kernel,"ax",@progbits
	.align	128
        .global         topk_warp_heap_rowwise_kernel
        .type           topk_warp_heap_rowwise_kernel,@function
        .size           topk_warp_heap_rowwise_kernel,(.L_x_204 - topk_warp_heap_rowwise_kernel)
        .other          topk_warp_heap_rowwise_kernel,@"STO_CUDA_ENTRY STV_DEFAULT"
topk_warp_heap_rowwise_kernel:
.text.topk_warp_heap_rowwise_kernel:
        /* <DEDUP_REMOVED lines=16> */
[----:B------:R-:W-:Y:S01]  /*0100*/  IMAD.MOV.U32 R22, RZ, RZ, -0x800000 ;  /* 0xff800000ff167424 */ /* 0x000fe200078e00ff */
[----:B------:R-:W2:Y:S01]  /*0110*/  LDCU UR5, c[0x0][0x2f8] ;  /* 0x00005f00ff0577ac */ /* 0x000ea20008000800 */
[----:B------:R-:W-:Y:S02]  /*0120*/  IMAD.MOV.U32 R7, RZ, RZ, -0x800000 ;  /* 0xff800000ff077424 */ /* 0x000fe400078e00ff */
[----:B------:R-:W-:Y:S01]  /*0130*/  IMAD.MOV.U32 R6, RZ, RZ, -0x800000 ;  /* 0xff800000ff067424 */ /* 0x000fe200078e00ff */
[----:B------:R-:W3:Y:S01]  /*0140*/  LDCU.64 UR8, c[0x0][0x358] ;  /* 0x00006b00ff0877ac */ /* 0x000ee20008000a00 */
[----:B------:R-:W-:Y:S02]  /*0150*/  IMAD.MOV.U32 R5, RZ, RZ, -0x800000 ;  /* 0xff800000ff057424 */ /* 0x000fe400078e00ff */
[----:B------:R-:W-:-:S02]  /*0160*/  IMAD.MOV.U32 R4, RZ, RZ, -0x800000 ;  /* 0xff800000ff047424 */ /* 0x000fc400078e00ff */
[----:B------:R-:W-:Y:S02]  /*0170*/  IMAD.MOV.U32 R11, RZ, RZ, -0x800000 ;  /* 0xff800000ff0b7424 */ /* 0x000fe400078e00ff */
[----:B------:R-:W-:Y:S02]  /*0180*/  IMAD.MOV.U32 R10, RZ, RZ, -0x800000 ;  /* 0xff800000ff0a7424 */ /* 0x000fe400078e00ff */
[----:B------:R-:W-:Y:S02]  /*0190*/  IMAD.MOV.U32 R9, RZ, RZ, -0x800000 ;  /* 0xff800000ff097424 */ /* 0x000fe400078e00ff */
        /* <DEDUP_REMOVED lines=25> */
.L_x_164:
        /* <DEDUP_REMOVED lines=29> */
.L_x_163:
        /* <DEDUP_REMOVED lines=26> */
.L_x_165:
        /* <DEDUP_REMOVED lines=22> */
.L_x_166:
        /* <DEDUP_REMOVED lines=16> */
.L_x_162:
        /* <DEDUP_REMOVED lines=8> */
[----:B------:R-:W-:Y:S01]  /*0980*/  IMAD.MOV.U32 R8, RZ, RZ, -0x800000 ;  /* 0xff800000ff087424 */ /* 0x000fe200078e00ff */
        /* <DEDUP_REMOVED lines=47> */
[----:B------:R-:W-:-:S03]  /*0c80*/  IMAD.MOV.U32 R8, RZ, RZ, -0x800000 ;  /* 0xff800000ff087424 */ /* 0x000fc600078e00ff */
        /* <DEDUP_REMOVED lines=10> */
[----:B------:R-:W-:Y:S01]  /*0d30*/  IMAD.MOV.U32 R23, RZ, RZ, -0x800000 ;  /* 0xff800000ff177424 */ /* 0x000fe200078e00ff */
        /* <DEDUP_REMOVED lines=29> */
.L_x_182:
        /* <DEDUP_REMOVED lines=24> */
[----:B--2---:R-:W-:-:S04]  /*1090*/  FSETP.GT.AND P5, PT, R8, R4, PT ;  /* 0x000000040800720b */ /* 0x004fc80003fa4000 */
[----:B---3--:R-:W-:-:S13]  /*10a0*/  ISETP.LT.OR P5, PT, R2, RZ, P5 ;  /* 0x000000ff0200720c */ /* 0x008fda0002fa1670 */
[----:B------:R-:W-:Y:S05]  /*10b0*/  @P5 BRA `(.L_x_172) ;  /* 0x00000008002c5947 */ /* 0x000fea0003800000 */
[----:B------:R-:W-:Y:S01]  /*10c0*/  ISETP.GE.AND P5, PT, R0, R2, PT ;  /* 0x000000020000720c */ /* 0x000fe20003fa6270 */
[----:B------:R-:W-:-:S03]  /*10d0*/  IMAD.MOV.U32 R11, RZ, RZ, R20 ;  /* 0x000000ffff0b7224 */ /* 0x000fc600078e0014 */
[----:B------:R-:W-:-:S13]  /*10e0*/  FSETP.LT.OR P5, PT, R8, R4, P5 ;  /* 0x000000040800720b */ /* 0x000fda0002fa1400 */
[----:B------:R-:W-:Y:S05]  /*10f0*/  @!P5 BRA `(.L_x_172) ;  /* 0x00000008001cd947 */ /* 0x000fea0003800000 */
[----:B------:R-:W-:Y:S01]  /*1100*/  FSETP.GT.AND P5, PT, R8, R5, PT ;  /* 0x000000050800720b */ /* 0x000fe20003fa4000 */
[C---:B------:R-:W-:Y:S01]  /*1110*/  VIADD R18, R20.reuse, 0x24 ;  /* 0x0000002414127836 */ /* 0x040fe20000000000 */
[----:B------:R-:W-:Y:S01]  /*1120*/  PLOP3.LUT P6, PT, PT, PT, PT, 0x80, 0x8 ;  /* 0x000000000008781c */ /* 0x000fe20003fcf070 */
[----:B------:R-:W-:Y:S01]  /*1130*/  VIADD R17, R20, 0x4 ;  /* 0x0000000414117836 */ /* 0x000fe20000000000 */
[----:B------:R-:W-:Y:S01]  /*1140*/  ISETP.LT.OR P5, PT, R3, RZ, P5 ;  /* 0x000000ff0300720c */ /* 0x000fe20002fa1670 */
        /* <DEDUP_REMOVED lines=10> */
[----:B------:R-:W-:Y:S02]  /*11f0*/  FSETP.GEU.AND P5, PT, R8, R5, PT ;  /* 0x000000050800720b */ /* 0x000fe40003fae000 */
        /* <DEDUP_REMOVED lines=22> */
[----:B--2---:R-:W-:-:S04]  /*1360*/  FSETP.GT.AND P5, PT, R8, R14, PT ;  /* 0x0000000e0800720b */ /* 0x004fc80003fa4000 */
[----:B---3--:R-:W-:-:S13]  /*1370*/  ISETP.LT.OR P5, PT, R6, RZ, P5 ;  /* 0x000000ff0600720c */ /* 0x008fda0002fa1670 */
[----:B------:R-:W-:Y:S05]  /*1380*/  @P5 BRA `(.L_x_172) ;  /* 0x0000000400785947 */ /* 0x000fea0003800000 */
[----:B------:R-:W-:Y:S02]  /*1390*/  ISETP.GE.AND P6, PT, R0, R6, PT ;  /* 0x000000060000720c */ /* 0x000fe40003fc6270 */
[----:B------:R-:W-:Y:S02]  /*13a0*/  FSETP.GEU.AND P5, PT, R8, R14, PT ;  /* 0x0000000e0800720b */ /* 0x000fe40003fae000 */
[----:B------:R-:W-:Y:S02]  /*13b0*/  PLOP3.LUT P0, PT, PT, PT, PT, 0x80, 0x8 ;  /* 0x000000000008781c */ /* 0x000fe40003f0f070 */
[----:B------:R-:W-:Y:S02]  /*13c0*/  PLOP3.LUT P1, PT, PT, PT, PT, 0x80, 0x8 ;  /* 0x000000000008781c */ /* 0x000fe40003f2f070 */
[----:B------:R-:W-:Y:S02]  /*13d0*/  PLOP3.LUT P2, PT, PT, PT, PT, 0x80, 0x8 ;  /* 0x000000000008781c */ /* 0x000fe40003f4f070 */
[----:B------:R-:W-:-:S05]  /*13e0*/  PLOP3.LUT P3, PT, PT, PT, PT, 0x80, 0x8 ;  /* 0x000000000008781c */ /* 0x000fca0003f6f070 */
[----:B------:R-:W-:Y:S08]  /*13f0*/  @!P6 BRA P5, `(.L_x_172) ;  /* 0x00000004005ce947 */ /* 0x000ff00002800000 */
[----:B------:R-:W-:Y:S01]  /*1400*/  FSETP.GT.AND P5, PT, R8, R15, PT ;  /* 0x0000000f0800720b */ /* 0x000fe20003fa4000 */
[C---:B------:R-:W-:Y:S01]  /*1410*/  VIADD R22, R20.reuse, 0x2c ;  /* 0x0000002c14167836 */ /* 0x040fe20000000000 */
[----:B------:R-:W-:Y:S01]  /*1420*/  PLOP3.LUT P4, PT, PT, PT, PT, 0x8, 0x80 ;  /* 0x000000000080781c */ /* 0x000fe20003f8e170 */
[----:B------:R-:W-:Y:S01]  /*1430*/  VIADD R11, R20, 0xc ;  /* 0x0000000c140b7836 */ /* 0x000fe20000000000 */
[----:B------:R-:W-:Y:S02]  /*1440*/  ISETP.LT.OR P5, PT, R7, RZ, P5 ;  /* 0x000000ff0700720c */ /* 0x000fe40002fa1670 */
        /* <DEDUP_REMOVED lines=8> */
[----:B------:R-:W-:Y:S02]  /*14d0*/  FSETP.GEU.AND P5, PT, R8, R15, PT ;  /* 0x0000000f0800720b */ /* 0x000fe40003fae000 */
        /* <DEDUP_REMOVED lines=21> */
[----:B------:R-:W-:-:S09]  /*1630*/  PLOP3.LUT P1, PT, PT, PT, PT, 0x80, 0x8 ;  /* 0x000000000008781c */ /* 0x000fd20003f2f070 */
[----:B------:R-:W-:Y:S05]  /*1640*/  @!P6 BRA P5, `(.L_x_172) ;  /* 0x0000000000c8e947 */ /* 0x000fea0002800000 */
        /* <DEDUP_REMOVED lines=24> */
[----:B--2---:R-:W-:Y:S02]  /*17d0*/  FSETP.GT.AND P5, PT, R8, R14, PT ;  /* 0x0000000e0800720b */ /* 0x004fe40003fa4000 */
[----:B---3--:R-:W-:Y:S02]  /*17e0*/  ISETP.GE.AND P4, PT, R0, R6, PT ;  /* 0x000000060000720c */ /* 0x008fe40003f86270 */
[----:B------:R-:W-:Y:S02]  /*17f0*/  ISETP.LT.OR P5, PT, R6, RZ, P5 ;  /* 0x000000ff0600720c */ /* 0x000fe40002fa1670 */
[----:B------:R-:W-:-:S04]  /*1800*/  FSETP.GEU.AND P4, PT, R8, R14, !P4 ;  /* 0x0000000e0800720b */ /* 0x000fc8000678e000 */
[----:B------:R-:W-:Y:S02]  /*1810*/  PLOP3.LUT P5, PT, P5, P4, PT, 0xf8, 0x8f ;  /* 0x00000000008f781c */ /* 0x000fe40002fa9f70 */
[----:B------:R-:W-:-:S04]  /*1820*/  PLOP3.LUT P4, PT, PT, PT, PT, 0x8, 0x80 ;  /* 0x000000000080781c */ /* 0x000fc80003f8e170 */
[----:B------:R-:W-:Y:S02]  /*1830*/  P2R R23, PR, RZ, 0x10 ;  /* 0x00000010ff177803 */ /* 0x000fe40000000000 */
[----:B------:R-:W-:-:S05]  /*1840*/  PLOP3.LUT P4, PT, PT, PT, PT, 0x8, 0x80 ;  /* 0x000000000080781c */ /* 0x000fca0003f8e170 */
[----:B------:R-:W-:Y:S08]  /*1850*/  @P5 BRA `(.L_x_172) ;  /* 0x0000000000445947 */ /* 0x000ff00003800000 */
[----:B------:R-:W-:Y:S01]  /*1860*/  FSETP.GT.AND P5, PT, R8, R15, PT ;  /* 0x0000000f0800720b */ /* 0x000fe20003fa4000 */
[----:B------:R-:W-:Y:S01]  /*1870*/  VIADD R22, R20, 0x3c ;  /* 0x0000003c14167836 */ /* 0x000fe20000000000 */
[----:B------:R-:W-:Y:S01]  /*1880*/  ISETP.GE.AND P6, PT, R0, R7, PT ;  /* 0x000000070000720c */ /* 0x000fe20003fc6270 */
[----:B------:R-:W-:Y:S01]  /*1890*/  VIADD R11, R20, 0x1c ;  /* 0x0000001c140b7836 */ /* 0x000fe20000000000 */
[----:B------:R-:W-:Y:S02]  /*18a0*/  ISETP.LT.OR P5, PT, R7, RZ, P5 ;  /* 0x000000ff0700720c */ /* 0x000fe40002fa1670 */
[----:B------:R-:W-:Y:S02]  /*18b0*/  FSETP.GEU.AND P6, PT, R8, R15, !P6 ;  /* 0x0000000f0800720b */ /* 0x000fe400077ce000 */
        /* <DEDUP_REMOVED lines=11> */
.L_x_172:
[----:B------:R-:W-:Y:S05]  /*1970*/  BSYNC.RELIABLE B3 ;  /* 0x0000000000037941 */ /* 0x000fea0003800100 */
.L_x_171:
        /* <DEDUP_REMOVED lines=35> */
.L_x_175:
[----:B------:R-:W-:Y:S05]  /*1bb0*/  BSYNC.RECONVERGENT B3 ;  /* 0x0000000000037941 */ /* 0x000fea0003800200 */
.L_x_174:
[----:B------:R-:W3:Y:S02]  /*1bc0*/  LDCU UR5, c[0x0][0x2f8] ;  /* 0x00005f00ff0577ac */ /* 0x000ee40008000800 */
[----:B---3--:R-:W-:Y:S02]  /*1bd0*/  VIADD R5, R11, -UR5 ;  /* 0x800000050b057c36 */ /* 0x008fe40008000000 */
[----:B------:R-:W-:-:S03]  /*1be0*/  VIADD R3, R22, -UR5 ;  /* 0x8000000516037c36 */ /* 0x000fc60008000000 */
[----:B------:R3:W-:Y:S04]  /*1bf0*/  STL [R5], R8 ;  /* 0x0000000805007387 */ /* 0x0007e80000100800 */
[----:B------:R3:W-:Y:S04]  /*1c00*/  STL [R3], R0 ;  /* 0x0000000003007387 */ /* 0x0007e80000100800 */
[----:B0-----:R3:W5:Y:S04]  /*1c10*/  LDL R4, [R1] ;  /* 0x0000000001047983 */ /* 0x0017680000100800 */
[----:B------:R3:W5:Y:S02]  /*1c20*/  LDL R2, [R1+0x20] ;  /* 0x0000200001027983 */ /* 0x0007640000100800 */
.L_x_173:
[----:B------:R-:W-:Y:S05]  /*1c30*/  BSYNC.RECONVERGENT B2 ;  /* 0x0000000000027941 */ /* 0x000fea0003800200 */
.L_x_170:
        /* <DEDUP_REMOVED lines=21> */
[----:B--2--5:R-:W-:-:S04]  /*1d90*/  FSETP.GT.AND P5, PT, R5, R4, PT ;  /* 0x000000040500720b */ /* 0x024fc80003fa4000 */
[----:B------:R-:W-:-:S13]  /*1da0*/  ISETP.LT.OR P5, PT, R2, RZ, P5 ;  /* 0x000000ff0200720c */ /* 0x000fda0002fa1670 */
[----:B------:R-:W-:Y:S05]  /*1db0*/  @P5 BRA `(.L_x_178) ;  /* 0x0000000800345947 */ /* 0x000fea0003800000 */
[----:B------:R-:W-:Y:S01]  /*1dc0*/  ISETP.GE.AND P6, PT, R14, R2, PT ;  /* 0x000000020e00720c */ /* 0x000fe20003fc6270 */
[----:B------:R-:W-:Y:S01]  /*1dd0*/  IMAD.MOV.U32 R0, RZ, RZ, R20 ;  /* 0x000000ffff007224 */ /* 0x000fe200078e0014 */
[----:B------:R-:W-:-:S13]  /*1de0*/  FSETP.GEU.AND P5, PT, R5, R4, PT ;  /* 0x000000040500720b */ /* 0x000fda0003fae000 */
        /* <DEDUP_REMOVED lines=12> */
[----:B--2---:R-:W-:-:S04]  /*1eb0*/  FSETP.GT.AND P5, PT, R5, R6, PT ;  /* 0x000000060500720b */ /* 0x004fc80003fa4000 */
[----:B---3--:R-:W-:-:S13]  /*1ec0*/  ISETP.LT.OR P5, PT, R7, RZ, P5 ;  /* 0x000000ff0700720c */ /* 0x008fda0002fa1670 */
[----:B------:R-:W-:Y:S05]  /*1ed0*/  @P5 BRA `(.L_x_178) ;  /* 0x0000000400ec5947 */ /* 0x000fea0003800000 */
[----:B------:R-:W-:Y:S01]  /*1ee0*/  ISETP.GE.AND P6, PT, R14, R7, PT ;  /* 0x000000070e00720c */ /* 0x000fe20003fc6270 */
[----:B------:R-:W-:Y:S01]  /*1ef0*/  IMAD.MOV.U32 R0, RZ, RZ, R17 ;  /* 0x000000ffff007224 */ /* 0x000fe200078e0011 */
[----:B------:R-:W-:Y:S01]  /*1f00*/  FSETP.GEU.AND P5, PT, R5, R6, PT ;  /* 0x000000060500720b */ /* 0x000fe20003fae000 */
        /* <DEDUP_REMOVED lines=24> */
[----:B------:R-:W-:Y:S01]  /*2090*/  ISETP.GE.AND P6, PT, R14, R6, PT ;  /* 0x000000060e00720c */ /* 0x000fe20003fc6270 */
[----:B------:R-:W-:Y:S01]  /*20a0*/  IMAD.MOV.U32 R0, RZ, RZ, R9 ;  /* 0x000000ffff007224 */ /* 0x000fe200078e0009 */
[----:B------:R-:W-:Y:S01]  /*20b0*/  FSETP.GEU.AND P5, PT, R5, R22, PT ;  /* 0x000000160500720b */ /* 0x000fe20003fae000 */
[----:B------:R-:W-:Y:S01]  /*20c0*/  IMAD.MOV.U32 R3, RZ, RZ, R10 ;  /* 0x000000ffff037224 */ /* 0x000fe200078e000a */
        /* <DEDUP_REMOVED lines=66> */
[C---:B--2---:R-:W-:Y:S02]  /*24f0*/  FSETP.GT.AND P5, PT, R5.reuse, R22, PT ;  /* 0x000000160500720b */ /* 0x044fe40003fa4000 */
        /* <DEDUP_REMOVED lines=13> */
[----:B------:R-:W-:Y:S02]  /*25d0*/  FSETP.LT.OR P6, PT, R5, R23, P6 ;  /* 0x000000170500720b */ /* 0x000fe400037c1400 */
        /* <DEDUP_REMOVED lines=11> */
.L_x_178:
[----:B------:R-:W-:Y:S05]  /*2690*/  BSYNC.RELIABLE B3 ;  /* 0x0000000000037941 */ /* 0x000fea0003800100 */
.L_x_177:
        /* <DEDUP_REMOVED lines=35> */
.L_x_181:
[----:B------:R-:W-:Y:S05]  /*28d0*/  BSYNC.RECONVERGENT B3 ;  /* 0x0000000000037941 */ /* 0x000fea0003800200 */
.L_x_180:
[----:B------:R-:W3:Y:S02]  /*28e0*/  LDCU UR5, c[0x0][0x2f8] ;  /* 0x00005f00ff0577ac */ /* 0x000ee40008000800 */
[----:B---3--:R-:W-:Y:S02]  /*28f0*/  VIADD R0, R0, -UR5 ;  /* 0x8000000500007c36 */ /* 0x008fe40008000000 */
[----:B------:R-:W-:-:S03]  /*2900*/  VIADD R3, R3, -UR5 ;  /* 0x8000000503037c36 */ /* 0x000fc60008000000 */
[----:B------:R3:W-:Y:S04]  /*2910*/  STL [R0], R5 ;  /* 0x0000000500007387 */ /* 0x0007e80000100800 */
[----:B------:R3:W-:Y:S02]  /*2920*/  STL [R3], R14 ;  /* 0x0000000e03007387 */ /* 0x0007e40000100800 */
.L_x_179:
[----:B------:R-:W-:Y:S05]  /*2930*/  BSYNC.RECONVERGENT B2 ;  /* 0x0000000000027941 */ /* 0x000fea0003800200 */
.L_x_176:
[----:B------:R-:W3:Y:S02]  /*2940*/  LDCU UR5, c[0x0][0x360] ;  /* 0x00006c00ff0577ac */ /* 0x000ee40008000800 */
[----:B---3--:R-:W-:-:S05]  /*2950*/  VIADD R0, R14, UR5 ;  /* 0x000000050e007c36 */ /* 0x008fca0008000000 */
[----:B------:R-:W-:-:S13]  /*2960*/  ISETP.GE.AND P0, PT, R0, R21, PT ;  /* 0x000000150000720c */ /* 0x000fda0003f06270 */
[----:B------:R-:W-:Y:S05]  /*2970*/  @!P0 BRA `(.L_x_182) ;  /* 0xffffffe400648947 */ /* 0x000fea000383ffff */
[----:B------:R-:W-:Y:S05]  /*2980*/  BSYNC.RECONVERGENT B0 ;  /* 0x0000000000007941 */ /* 0x000fea0003800200 */
.L_x_169:
        /* <DEDUP_REMOVED lines=8> */
.L_x_168:
[----:B------:R-:W-:Y:S05]  /*2a10*/  BSYNC.RECONVERGENT B1 ;  /* 0x0000000000017941 */ /* 0x000fea0003800200 */
.L_x_167:
        /* <DEDUP_REMOVED lines=26> */
.L_x_191:
[----:B------:R-:W-:Y:S02]  /*2bc0*/  VIADD R17, R0, 0x8 ;  /* 0x0000000800117836 */ /* 0x000fe40000000000 */
[----:B---3--:R-:W-:Y:S02]  /*2bd0*/  IMAD.MOV.U32 R15, RZ, RZ, -0x800000 ;  /* 0xff800000ff0f7424 */ /* 0x008fe400078e00ff */
[----:B------:R-:W-:Y:S02]  /*2be0*/  IMAD.MOV.U32 R19, RZ, RZ, -0x1 ;  /* 0xffffffffff137424 */ /* 0x000fe400078e00ff */
[----:B------:R-:W-:Y:S02]  /*2bf0*/  IMAD.MOV.U32 R16, RZ, RZ, RZ ;  /* 0x000000ffff107224 */ /* 0x000fe400078e00ff */
[----:B0-----:R-:W-:-:S07]  /*2c00*/  IMAD.MOV.U32 R13, RZ, RZ, -0x1 ;  /* 0xffffffffff0d7424 */ /* 0x001fce00078e00ff */
.L_x_188:
        /* <DEDUP_REMOVED lines=12> */
[----:B------:R-:W-:Y:S02]  /*2cd0*/  FSETP.GT.AND P2, PT, R10, R15, PT ;  /* 0x0000000f0a00720b */ /* 0x000fe40003f44000 */
[----:B------:R-:W-:Y:S02]  /*2ce0*/  PLOP3.LUT P1, PT, PT, PT, PT, 0x8, 0x80 ;  /* 0x000000000080781c */ /* 0x000fe40003f2e170 */
[----:B------:R-:W-:-:S13]  /*2cf0*/  ISETP.LT.OR P2, PT, R13, RZ, P2 ;  /* 0x000000ff0d00720c */ /* 0x000fda0001741670 */
[----:B------:R-:W-:Y:S05]  /*2d00*/  @P2 BRA `(.L_x_184) ;  /* 0x0000000000082947 */ /* 0x000fea0003800000 */
[----:B------:R-:W-:-:S04]  /*2d10*/  FSETP.GEU.AND P1, PT, R10, R15, PT ;  /* 0x0000000f0a00720b */ /* 0x000fc80003f2e000 */
[----:B------:R-:W-:-:S13]  /*2d20*/  ISETP.GE.U32.OR P1, PT, R4, R13, !P1 ;  /* 0x0000000d0400720c */ /* 0x000fda0004f26470 */
.L_x_184:
[----:B------:R-:W-:Y:S02]  /*2d30*/  FSEL R10, R15, R10, P1 ;  /* 0x0000000a0f0a7208 */ /* 0x000fe40000800000 */
[----:B------:R-:W-:Y:S02]  /*2d40*/  SEL R4, R13, R4, P1 ;  /* 0x000000040d047207 */ /* 0x000fe40000800000 */
[----:B------:R-:W-:Y:S02]  /*2d50*/  SEL R19, R19, R16, P1 ;  /* 0x0000001013137207 */ /* 0x000fe40000800000 */
[----:B------:R-:W-:Y:S01]  /*2d60*/  PLOP3.LUT P1, PT, PT, PT, PT, 0x80, 0x8 ;  /* 0x000000000008781c */ /* 0x000fe20003f2f070 */
[----:B------:R-:W-:-:S12]  /*2d70*/  @!P5 BRA `(.L_x_185) ;  /* 0x000000000018d947 */ /* 0x000fd80003800000 */
[----:B------:R-:W-:Y:S02]  /*2d80*/  FSETP.GT.AND P2, PT, R11, R10, PT ;  /* 0x0000000a0b00720b */ /* 0x000fe40003f44000 */
[----:B------:R-:W-:Y:S02]  /*2d90*/  PLOP3.LUT P1, PT, PT, PT, PT, 0x8, 0x80 ;  /* 0x000000000080781c */ /* 0x000fe40003f2e170 */
[----:B------:R-:W-:-:S13]  /*2da0*/  ISETP.LT.OR P2, PT, R4, RZ, P2 ;  /* 0x000000ff0400720c */ /* 0x000fda0001741670 */
[----:B------:R-:W-:Y:S05]  /*2db0*/  @P2 BRA `(.L_x_185) ;  /* 0x0000000000082947 */ /* 0x000fea0003800000 */
[----:B------:R-:W-:-:S04]  /*2dc0*/  FSETP.GEU.AND P1, PT, R11, R10, PT ;  /* 0x0000000a0b00720b */ /* 0x000fc80003f2e000 */
[----:B------:R-:W-:-:S13]  /*2dd0*/  ISETP.GE.U32.OR P1, PT, R5, R4, !P1 ;  /* 0x000000040500720c */ /* 0x000fda0004f26470 */
.L_x_185:
[----:B------:R-:W-:Y:S01]  /*2de0*/  @!P1 VIADD R19, R16, 0x1 ;  /* 0x0000000110139836 */ /* 0x000fe20000000000 */
[----:B------:R-:W-:Y:S02]  /*2df0*/  FSEL R11, R10, R11, P1 ;  /* 0x0000000b0a0b7208 */ /* 0x000fe40000800000 */
        /* <DEDUP_REMOVED lines=9> */
.L_x_186:
[----:B------:R-:W-:Y:S01]  /*2e90*/  @!P1 VIADD R19, R16, 0x2 ;  /* 0x0000000210139836 */ /* 0x000fe20000000000 */
[----:B------:R-:W-:Y:S02]  /*2ea0*/  FSEL R8, R11, R8, P1 ;  /* 0x000000080b087208 */ /* 0x000fe40000800000 */
[----:B------:R-:W-:Y:S01]  /*2eb0*/  SEL R6, R5, R6, P1 ;  /* 0x0000000605067207 */ /* 0x000fe20000800000 */
[----:B------:R-:W-:Y:S06]  /*2ec0*/  @!P4 BRA `(.L_x_187) ;  /* 0x000000000018c947 */ /* 0x000fec0003800000 */
[----:B------:R-:W-:Y:S02]  /*2ed0*/  FSETP.GT.AND P1, PT, R9, R8, PT ;  /* 0x000000080900720b */ /* 0x000fe40003f24000 */
[----:B------:R-:W-:Y:S02]  /*2ee0*/  PLOP3.LUT P0, PT, PT, PT, PT, 0x8, 0x80 ;  /* 0x000000000080781c */ /* 0x000fe40003f0e170 */
[----:B------:R-:W-:-:S13]  /*2ef0*/  ISETP.LT.OR P1, PT, R6, RZ, P1 ;  /* 0x000000ff0600720c */ /* 0x000fda0000f21670 */
[----:B------:R-:W-:Y:S05]  /*2f00*/  @P1 BRA `(.L_x_187) ;  /* 0x0000000000081947 */ /* 0x000fea0003800000 */
[----:B------:R-:W-:-:S04]  /*2f10*/  FSETP.GEU.AND P0, PT, R9, R8, PT ;  /* 0x000000080900720b */ /* 0x000fc80003f0e000 */
[----:B------:R-:W-:-:S13]  /*2f20*/  ISETP.GE.U32.OR P0, PT, R7, R6, !P0 ;  /* 0x000000060700720c */ /* 0x000fda0004706470 */
.L_x_187:
        /* <DEDUP_REMOVED lines=13> */
[----:B------:R-:W-:Y:S02]  /*3000*/  IMAD.MOV.U32 R10, RZ, RZ, -0x800000 ;  /* 0xff800000ff0a7424 */ /* 0x000fe400078e00ff */
        /* <DEDUP_REMOVED lines=14> */
.L_x_189:
        /* <DEDUP_REMOVED lines=14> */
.L_x_190:
[----:B------:R-:W-:-:S05]  /*31d0*/  VIADD R3, R3, 0x1 ;  /* 0x0000000103037836 */ /* 0x000fca0000000000 */
[----:B------:R-:W-:-:S13]  /*31e0*/  ISETP.NE.AND P0, PT, R3, R14, PT ;  /* 0x0000000e0300720c */ /* 0x000fda0003f05270 */
[----:B------:R-:W-:Y:S05]  /*31f0*/  @P0 BRA `(.L_x_191) ;  /* 0xfffffff800700947 */ /* 0x000fea000383ffff */
[----:B------:R-:W-:Y:S05]  /*3200*/  BSYNC.RECONVERGENT B0 ;  /* 0x0000000000007941 */ /* 0x000fea0003800200 */
.L_x_183:
        /* <DEDUP_REMOVED lines=23> */
.L_x_194:
        /* <DEDUP_REMOVED lines=30> */
.L_x_193:
[----:B------:R-:W-:Y:S05]  /*3560*/  BSYNC.RECONVERGENT B0 ;  /* 0x0000000000007941 */ /* 0x000fea0003800200 */
.L_x_192:
        /* <DEDUP_REMOVED lines=27> */
.L_x_196:
[----:B------:R-:W-:Y:S05]  /*3720*/  BSYNC.RECONVERGENT B0 ;  /* 0x0000000000007941 */ /* 0x000fea0003800200 */
.L_x_195:
        /* <DEDUP_REMOVED lines=23> */
.L_x_198:
[----:B------:R-:W-:Y:S05]  /*38a0*/  BSYNC.RECONVERGENT B0 ;  /* 0x0000000000007941 */ /* 0x000fea0003800200 */
.L_x_197:
        /* <DEDUP_REMOVED lines=16> */
.L_x_199:
        /* <DEDUP_REMOVED lines=13> */
.L_x_204:


//--------------------- .nv.shared.midk_shared_odd_even_rowwise_kernel --------------------------
	.section	.nv.shared.midk_shared_odd_even_rowwise_kernel,"aw",@nobits
	.sectionflags	@""
	.align	16
	.zero		1024


//--------------------- .nv.shared.reserved.0     --------------------------
	.section	.nv.shared.reserved.0,"aw",@nobits
	.weak		__nv_reservedSMEM_offset_0_alias
	.size		__nv_reservedSMEM_offset_0_alias, 0, 64
	.other		__nv_reservedSMEM_offset_0_alias,@"STO_CUDA_RESERVED_SHARED STV_DEFAULT"
__nv_reservedSMEM_offset_0_alias:
	.zero		0
	.zero		64


//--------------------- .nv.shared.bottomk_warp_bitonic_rowwise_kernel --------------------------
	.section	.nv.shared.bottomk_warp_bitonic_rowwise_kernel,"aw",@nobits
	.sectionflags	@""
	.align	16
	.zero		1024


//--------------------- .nv.shared.topk_warp_bitonic_rowwise_kernel --------------------------
	.section	.nv.shared.topk_warp_bitonic_rowwise_kernel,"aw",@nobits
	.sectionflags	@""
	.align	16
	.zero		1024


//--------------------- .nv.shared.bottomk_warp_heap_rowwise_kernel --------------------------
	.section	.nv.shared.bottomk_warp_heap_rowwise_kernel,"aw",@nobits
	.sectionflags	@""
	.align	16
	.zero		1024


//--------------------- .nv.shared.topk_warp_heap_rowwise_kernel --------------------------
	.section	.nv.shared.topk_warp_heap_rowwise_kernel,"aw",@nobits
	.sectionflags	@""
	.align	16
	.zero		1024


//--------------------- .nv.constant0.midk_shared_odd_even_rowwise_kernel --------------------------
	.section	.nv.constant0.midk_shared_odd_even_rowwise_kernel,"a",@progbits
	.sectionflags	@""
	.align	4
.nv.constant0.midk_shared_odd_even_rowwise_kernel:
	.zero		936


//--------------------- .nv.constant0.bottomk_warp_bitonic_rowwise_kernel --------------------------
	.section	.nv.constant0.bottomk_warp_bitonic_rowwise_kernel,"a",@progbits
	.sectionflags	@""
	.align	4
.nv.constant0.bottomk_warp_bitonic_rowwise_kernel:
	.zero		936


//--------------------- .nv.constant0.topk_warp_bitonic_rowwise_kernel --------------------------
	.section	.nv.constant0.topk_warp_bitonic_rowwise_kernel,"a",@progbits
	.sectionflags	@""
	.align	4
.nv.constant0.topk_warp_bitonic_rowwise_kernel:
	.zero		936


//--------------------- .nv.constant0.bottomk_warp_heap_rowwise_kernel --------------------------
	.section	.nv.constant0.bottomk_warp_heap_rowwise_kernel,"a",@progbits
	.sectionflags	@""
	.align	4
.nv.constant0.bottomk_warp_heap_rowwise_kernel:
	.zero		936


//--------------------- .nv.constant0.topk_warp_heap_rowwise_kernel --------------------------
	.section	.nv.constant0.topk_warp_heap_rowwise_kernel,"a",@progbits
	.sectionflags	@""
	.align	4
.nv.constant0.topk_warp_heap_rowwise_kernel:
	.zero		936


//--------------------- SYMBOLS --------------------------

	.type		.nv.reservedSmem.offset0,@object
	.size		.nv.reservedSmem.offset0,0x4
	.type		.nv.reservedSmem.cap,@object
	.size		.nv.reservedSmem.cap,0x4
